	.target	sm_90a

	.elftype	@"ET_EXEC"


//--------------------- .note.nv.tkinfo           --------------------------
	.section	.note.nv.tkinfo,"",@"SHT_NOTE"
	.sectionflags	@"SHF_NOTE_NV_TKINFO"
	.tkinfo
        /*0018*/ 	.word	0x00000002
        /*0030*/ 	.string	""
        /*0030*/ 	.string	"ptxas"
        /*0030*/ 	.string	"Cuda compilation tools, release 13.0, V13.0.88"
        /*0030*/ 	.string	"Build cuda_13.0.r13.0/compiler.36424714_0"
        /*0030*/ 	.string	"-arch sm_90a -m 64 "



//--------------------- .note.nv.cuinfo           --------------------------
	.section	.note.nv.cuinfo,"",@"SHT_NOTE"
	.sectionflags	@"SHF_NOTE_NV_CUINFO"
        /*0018*/ 	.short	0x0002
        /*001a*/ 	.short	0x005a
        /*001c*/ 	.short	0x0082
	.zero		2


//--------------------- .nv.info                  --------------------------
	.section	.nv.info,"",@"SHT_CUDA_INFO"
	.align	4


	//----- nvinfo : EIATTR_REGCOUNT
	.align		4
        /*0000*/ 	.byte	0x04, 0x2f
        /*0002*/ 	.short	(.L_16 - .L_15)
	.align		4
.L_15:
        /*0004*/ 	.word	index@(_ZN7cutlass13device_kernelINS_4gemm6kernel13GemmUniversalIN4cute5tupleIJiiiiEEENS1_10collective13CollectiveMmaINS1_39MainloopSm90TmaGmmaRmemAWarpSpecializedILi4ENS5_IJNS4_1CILi1EEESB_SB_EEENS1_35KernelTmaWarpSpecializedCooperativeEEENS5_IJNSA_ILi256EEENSA_ILi128EEENSA_ILi32EEEEEEfNS5_IJlSB_lEEEfNS5_IJSB_llEEENS4_8TiledMMAINS4_8MMA_AtomIJNS4_4SM904GMMA30MMA_64x128x8_F32TF32TF32_RS_TNILNSO_7ScaleInE1ELSQ_1EEEEEENS4_6LayoutINS5_IJNSA_ILi2EEESB_SB_EEENS5_IJSB_NSA_ILi0EEESW_EEEEENS5_IJNS4_10UnderscoreESZ_SZ_EEEEENS4_13SM90_TMA_LOADENS4_14ComposedLayoutINS4_7SwizzleILi3ELi4ELi3EEENS4_18smem_ptr_flag_bitsILi32EEENST_INS5_IJNSA_ILi8EEESH_EEENS5_IJSH_SB_EEEEEEEvNS4_8identityES12_NS13_INS14_ILi1ELi4ELi3EEES17_NST_INS5_IJS18_S18_EEENS5_IJSB_S18_EEEEEEENS4_9Copy_AtomIJNS4_39AutoVectorizingCopyWithAssumedAlignmentILi128EEEfEEES1D_EENS_8epilogue10collective6detail29Sm90TmaWarpSpecializedAdapterINS1P_15DefaultEpilogueIfSJ_SJ_NS1O_6thread17LinearCombinationIfLi1EffLNS1T_9ScaleType4KindE0ELNS_15FloatRoundStyleE2EfEENS1_15EpilogueDefaultEEEEEvvEEEEvNT_6ParamsE)
        /*0008*/ 	.word	0x000000a8


	//----- nvinfo : EIATTR_FRAME_SIZE
	.align		4
.L_16:
        /*000c*/ 	.byte	0x04, 0x11
        /*000e*/ 	.short	(.L_18 - .L_17)
	.align		4
.L_17:
        /*0010*/ 	.word	index@(_ZN7cutlass13device_kernelINS_4gemm6kernel13GemmUniversalIN4cute5tupleIJiiiiEEENS1_10collective13CollectiveMmaINS1_39MainloopSm90TmaGmmaRmemAWarpSpecializedILi4ENS5_IJNS4_1CILi1EEESB_SB_EEENS1_35KernelTmaWarpSpecializedCooperativeEEENS5_IJNSA_ILi256EEENSA_ILi128EEENSA_ILi32EEEEEEfNS5_IJlSB_lEEEfNS5_IJSB_llEEENS4_8TiledMMAINS4_8MMA_AtomIJNS4_4SM904GMMA30MMA_64x128x8_F32TF32TF32_RS_TNILNSO_7ScaleInE1ELSQ_1EEEEEENS4_6LayoutINS5_IJNSA_ILi2EEESB_SB_EEENS5_IJSB_NSA_ILi0EEESW_EEEEENS5_IJNS4_10UnderscoreESZ_SZ_EEEEENS4_13SM90_TMA_LOADENS4_14ComposedLayoutINS4_7SwizzleILi3ELi4ELi3EEENS4_18smem_ptr_flag_bitsILi32EEENST_INS5_IJNSA_ILi8EEESH_EEENS5_IJSH_SB_EEEEEEEvNS4_8identityES12_NS13_INS14_ILi1ELi4ELi3EEES17_NST_INS5_IJS18_S18_EEENS5_IJSB_S18_EEEEEEENS4_9Copy_AtomIJNS4_39AutoVectorizingCopyWithAssumedAlignmentILi128EEEfEEES1D_EENS_8epilogue10collective6detail29Sm90TmaWarpSpecializedAdapterINS1P_15DefaultEpilogueIfSJ_SJ_NS1O_6thread17LinearCombinationIfLi1EffLNS1T_9ScaleType4KindE0ELNS_15FloatRoundStyleE2EfEENS1_15EpilogueDefaultEEEEEvvEEEEvNT_6ParamsE)
        /*0014*/ 	.word	0x00000048


	//----- nvinfo : EIATTR_MIN_STACK_SIZE
	.align		4
.L_18:
        /*0018*/ 	.byte	0x04, 0x12
        /*001a*/ 	.short	(.L_20 - .L_19)
	.align		4
.L_19:
        /*001c*/ 	.word	index@(_ZN7cutlass13device_kernelINS_4gemm6kernel13GemmUniversalIN4cute5tupleIJiiiiEEENS1_10collective13CollectiveMmaINS1_39MainloopSm90TmaGmmaRmemAWarpSpecializedILi4ENS5_IJNS4_1CILi1EEESB_SB_EEENS1_35KernelTmaWarpSpecializedCooperativeEEENS5_IJNSA_ILi256EEENSA_ILi128EEENSA_ILi32EEEEEEfNS5_IJlSB_lEEEfNS5_IJSB_llEEENS4_8TiledMMAINS4_8MMA_AtomIJNS4_4SM904GMMA30MMA_64x128x8_F32TF32TF32_RS_TNILNSO_7ScaleInE1ELSQ_1EEEEEENS4_6LayoutINS5_IJNSA_ILi2EEESB_SB_EEENS5_IJSB_NSA_ILi0EEESW_EEEEENS5_IJNS4_10UnderscoreESZ_SZ_EEEEENS4_13SM90_TMA_LOADENS4_14ComposedLayoutINS4_7SwizzleILi3ELi4ELi3EEENS4_18smem_ptr_flag_bitsILi32EEENST_INS5_IJNSA_ILi8EEESH_EEENS5_IJSH_SB_EEEEEEEvNS4_8identityES12_NS13_INS14_ILi1ELi4ELi3EEES17_NST_INS5_IJS18_S18_EEENS5_IJSB_S18_EEEEEEENS4_9Copy_AtomIJNS4_39AutoVectorizingCopyWithAssumedAlignmentILi128EEEfEEES1D_EENS_8epilogue10collective6detail29Sm90TmaWarpSpecializedAdapterINS1P_15DefaultEpilogueIfSJ_SJ_NS1O_6thread17LinearCombinationIfLi1EffLNS1T_9ScaleType4KindE0ELNS_15FloatRoundStyleE2EfEENS1_15EpilogueDefaultEEEEEvvEEEEvNT_6ParamsE)
        /*0020*/ 	.word	0x00000048
.L_20:


//--------------------- .nv.compat                --------------------------
	.section	.nv.compat,"",@"SHT_CUDA_COMPAT_INFO"
	.align	4
        /*0000*/ 	.byte	0x02, 0x09, 0x01, 0x00, 0x02, 0x02, 0x04, 0x00, 0x02, 0x05, 0x05, 0x00, 0x03, 0x07, 0x01, 0x01
        /*0010*/ 	.byte	0x02, 0x03, 0x01, 0x00, 0x02, 0x06, 0x01, 0x00, 0x04, 0x0b, 0x08, 0x00, 0x00, 0x00, 0x00, 0x00
        /*0020*/ 	.byte	0x00, 0x00, 0x00, 0x00


//--------------------- .nv.info._ZN7cutlass13device_kernelINS_4gemm6kernel13GemmUniversalIN4cute5tupleIJiiiiEEENS1_10collective13CollectiveMmaINS1_39MainloopSm90TmaGmmaRmemAWarpSpecializedILi4ENS5_IJNS4_1CILi1EEESB_SB_EEENS1_35KernelTmaWarpSpecializedCooperativeEEENS5_IJNSA_ILi256EEENSA_ILi128EEENSA_ILi32EEEEEEfNS5_IJlSB_lEEEfNS5_IJSB_llEEENS4_8TiledMMAINS4_8MMA_AtomIJNS4_4SM904GMMA30MMA_64x128x8_F32TF32TF32_RS_TNILNSO_7ScaleInE1ELSQ_1EEEEEENS4_6LayoutINS5_IJNSA_ILi2EEESB_SB_EEENS5_IJSB_NSA_ILi0EEESW_EEEEENS5_IJNS4_10UnderscoreESZ_SZ_EEEEENS4_13SM90_TMA_LOADENS4_14ComposedLayoutINS4_7SwizzleILi3ELi4ELi3EEENS4_18smem_ptr_flag_bitsILi32EEENST_INS5_IJNSA_ILi8EEESH_EEENS5_IJSH_SB_EEEEEEEvNS4_8identityES12_NS13_INS14_ILi1ELi4ELi3EEES17_NST_INS5_IJS18_S18_EEENS5_IJSB_S18_EEEEEEENS4_9Copy_AtomIJNS4_39AutoVectorizingCopyWithAssumedAlignmentILi128EEEfEEES1D_EENS_8epilogue10collective6detail29Sm90TmaWarpSpecializedAdapterINS1P_15DefaultEpilogueIfSJ_SJ_NS1O_6thread17LinearCombinationIfLi1EffLNS1T_9ScaleType4KindE0ELNS_15FloatRoundStyleE2EfEENS1_15EpilogueDefaultEEEEEvvEEEEvNT_6ParamsE --------------------------
	.section	.nv.info._ZN7cutlass13device_kernelINS_4gemm6kernel13GemmUniversalIN4cute5tupleIJiiiiEEENS1_10collective13CollectiveMmaINS1_39MainloopSm90TmaGmmaRmemAWarpSpecializedILi4ENS5_IJNS4_1CILi1EEESB_SB_EEENS1_35KernelTmaWarpSpecializedCooperativeEEENS5_IJNSA_ILi256EEENSA_ILi128EEENSA_ILi32EEEEEEfNS5_IJlSB_lEEEfNS5_IJSB_llEEENS4_8TiledMMAINS4_8MMA_AtomIJNS4_4SM904GMMA30MMA_64x128x8_F32TF32TF32_RS_TNILNSO_7ScaleInE1ELSQ_1EEEEEENS4_6LayoutINS5_IJNSA_ILi2EEESB_SB_EEENS5_IJSB_NSA_ILi0EEESW_EEEEENS5_IJNS4_10UnderscoreESZ_SZ_EEEEENS4_13SM90_TMA_LOADENS4_14ComposedLayoutINS4_7SwizzleILi3ELi4ELi3EEENS4_18smem_ptr_flag_bitsILi32EEENST_INS5_IJNSA_ILi8EEESH_EEENS5_IJSH_SB_EEEEEEEvNS4_8identityES12_NS13_INS14_ILi1ELi4ELi3EEES17_NST_INS5_IJS18_S18_EEENS5_IJSB_S18_EEEEEEENS4_9Copy_AtomIJNS4_39AutoVectorizingCopyWithAssumedAlignmentILi128EEEfEEES1D_EENS_8epilogue10collective6detail29Sm90TmaWarpSpecializedAdapterINS1P_15DefaultEpilogueIfSJ_SJ_NS1O_6thread17LinearCombinationIfLi1EffLNS1T_9ScaleType4KindE0ELNS_15FloatRoundStyleE2EfEENS1_15EpilogueDefaultEEEEEvvEEEEvNT_6ParamsE,"",@"SHT_CUDA_INFO"
	.sectionflags	@""
	.align	4


	//----- nvinfo : EIATTR_CUDA_API_VERSION
	.align		4
        /*0000*/ 	.byte	0x04, 0x37
        /*0002*/ 	.short	(.L_22 - .L_21)
.L_21:
        /*0004*/ 	.word	0x00000082


	//----- nvinfo : EIATTR_KPARAM_INFO
	.align		4
.L_22:
        /*0008*/ 	.byte	0x04, 0x17
        /*000a*/ 	.short	(.L_24 - .L_23)
.L_23:
        /*000c*/ 	.word	0x00000000
        /*0010*/ 	.short	0x0000
        /*0012*/ 	.short	0x0070
        /*0014*/ 	.byte	0x00, 0xf0, 0x01, 0x10


	//----- nvinfo : EIATTR_SPARSE_MMA_MASK
	.align		4
.L_24:
        /*0018*/ 	.byte	0x03, 0x50
        /*001a*/ 	.short	0x0000


	//----- nvinfo : EIATTR_MAXREG_COUNT
	.align		4
        /*001c*/ 	.byte	0x03, 0x1b
        /*001e*/ 	.short	0x00a8


	//----- nvinfo : EIATTR_NUM_BARRIERS
	.align		4
        /*0020*/ 	.byte	0x02, 0x4c
        /*0022*/ 	.byte	0x01
	.zero		1


	//----- nvinfo : EIATTR_EXTERNS
	.align		4
        /*0024*/ 	.byte	0x04, 0x0f
        /*0026*/ 	.short	(.L_26 - .L_25)


	//   ....[0]....
	.align		4
.L_25:
        /*0028*/ 	.word	index@(__assertfail)


	//----- nvinfo : EIATTR_ANNOTATIONS
	.align		4
.L_26:
        /*002c*/ 	.byte	0x04, 0x55
        /*002e*/ 	.short	(.L_28 - .L_27)


	//   ....[0]....
.L_27:
        /*0030*/ 	.word	0x00000001
        /*0034*/ 	.byte	0x90, 0x05, 0x00, 0x00, 0x01, 0x00, 0x00, 0x00, 0xb0, 0x05, 0x00, 0x00, 0x01, 0x00, 0x00, 0x00
        /* <DEDUP_REMOVED lines=33> */
        /*0254*/ 	.byte	0x20, 0xbe, 0x00, 0x00, 0x01, 0x00, 0x00, 0x00, 0x30, 0xbe, 0x00, 0x00


	//----- nvinfo : EIATTR_MERCURY_ISA_VERSION
	.align		4
.L_28:
        /*0260*/ 	.byte	0x03, 0x5f
        /*0262*/ 	.short	0x0101


	//----- nvinfo : EIATTR_INT_WARP_WIDE_INSTR_OFFSETS
	.align		4
        /*0264*/ 	.byte	0x04, 0x31
        /*0266*/ 	.short	(.L_30 - .L_29)


	//   ....[0]....
.L_29:
        /*0268*/ 	.word	0x000003f0


	//   ....[1]....
        /*026c*/ 	.word	0x00000400


	//   ....[2]....
        /*0270*/ 	.word	0x000004d0


	//----- nvinfo : EIATTR_COOP_GROUP_MASK_REGIDS
	.align		4
.L_30:
        /*0274*/ 	.byte	0x04, 0x29
        /*0276*/ 	.short	(.L_32 - .L_31)


	//   ....[0]....
.L_31:
        /*0278*/ 	.word	0xffffffff


	//   ....[1]....
        /*027c*/ 	.word	0xffffffff


	//   ....[2]....
        /*0280*/ 	.word	0xffffffff


	//   ....[3]....
        /*0284*/ 	.word	0xffffffff


	//   ....[4]....
        /*0288*/ 	.word	0x0500000f


	//----- nvinfo : EIATTR_COOP_GROUP_INSTR_OFFSETS
	.align		4
.L_32:
        /*028c*/ 	.byte	0x04, 0x28
        /*028e*/ 	.short	(.L_34 - .L_33)


	//   ....[0]....
.L_33:
        /*0290*/ 	.word	0x00000070


	//   ....[1]....
        /*0294*/ 	.word	0x00000080


	//   ....[2]....
        /*0298*/ 	.word	0x00000140


	//   ....[3]....
        /*029c*/ 	.word	0x000002d0


	//   ....[4]....
        /*02a0*/ 	.word	0x0000c0f0


	//----- nvinfo : EIATTR_REG_RECONFIG
	.align		4
.L_34:
        /*02a4*/ 	.byte	0x01, 0x54
	.zero		2


	//----- nvinfo : EIATTR_SYSCALL_OFFSETS
	.align		4
        /*02a8*/ 	.byte	0x04, 0x46
        /*02aa*/ 	.short	(.L_36 - .L_35)


	//   ....[0]....
.L_35:
        /*02ac*/ 	.word	0x00001110


	//   ....[1]....
        /*02b0*/ 	.word	0x00001240


	//   ....[2]....
        /*02b4*/ 	.word	0x00001330


	//   ....[3]....
        /*02b8*/ 	.word	0x0000a640


	//   ....[4]....
        /*02bc*/ 	.word	0x0000a770


	//----- nvinfo : EIATTR_MBARRIER_INSTR_OFFSETS
	.align		4
.L_36:
        /*02c0*/ 	.byte	0x04, 0x39
        /*02c2*/ 	.short	(.L_38 - .L_37)


	//   ....[0]....
.L_37:
        /*02c4*/ 	.word	0x00000240
        /*02c8*/ 	.word	0x000000ff
        /*02cc*/ 	.word	0x00000000
        /*02d0*/ 	.short	0x0100
        /*02d2*/ 	.byte	0x08
	.zero		1


	//   ....[1]....
        /*02d4*/ 	.word	0x00000250
        /*02d8*/ 	.word	0x000000ff
        /*02dc*/ 	.word	0x00000020
        /*02e0*/ 	.short	0x0100
        /*02e2*/ 	.byte	0x08
	.zero		1


	//   ....[2]....
        /*02e4*/ 	.word	0x00000260
        /*02e8*/ 	.word	0x000000ff
        /*02ec*/ 	.word	0x00000008
        /*02f0*/ 	.short	0x0100
        /*02f2*/ 	.byte	0x08
	.zero		1


	//   ....[3]....
        /*02f4*/ 	.word	0x00000270
        /*02f8*/ 	.word	0x000000ff
        /*02fc*/ 	.word	0x00000028
        /*0300*/ 	.short	0x0100
        /*0302*/ 	.byte	0x08
	.zero		1


	//   ....[4]....
        /*0304*/ 	.word	0x00000280
        /*0308*/ 	.word	0x000000ff
        /*030c*/ 	.word	0x00000010
        /*0310*/ 	.short	0x0100
        /*0312*/ 	.byte	0x08
	.zero		1


	//   ....[5]....
        /*0314*/ 	.word	0x00000290
        /*0318*/ 	.word	0x000000ff
        /*031c*/ 	.word	0x00000030
        /*0320*/ 	.short	0x0100
        /*0322*/ 	.byte	0x08
	.zero		1


	//   ....[6]....
        /*0324*/ 	.word	0x000002a0
        /*0328*/ 	.word	0x000000ff
        /*032c*/ 	.word	0x00000018
        /*0330*/ 	.short	0x0100
        /*0332*/ 	.byte	0x08
	.zero		1


	//   ....[7]....
        /*0334*/ 	.word	0x000002b0
        /*0338*/ 	.word	0x000000ff
        /*033c*/ 	.word	0x00000038
        /*0340*/ 	.short	0x0100
        /*0342*/ 	.byte	0x08
	.zero		1


	//   ....[8]....
        /*0344*/ 	.word	0x00000540
        /*0348*/ 	.word	0x000000ff
        /*034c*/ 	.word	0x00000050
        /*0350*/ 	.short	0x0100
        /*0352*/ 	.byte	0x06
	.zero		1


	//   ....[9]....
        /*0354*/ 	.word	0x000005d0
        /*0358*/ 	.word	0x000000ff
        /*035c*/ 	.word	0x00000058
        /*0360*/ 	.short	0x0100
        /*0362*/ 	.byte	0x06
	.zero		1


	//   ....[10]....
        /*0364*/ 	.word	0x00001400
        /*0368*/ 	.word	0x00000003
        /*036c*/ 	.word	0x00000000
        /*0370*/ 	.short	0x010a
        /*0372*/ 	.byte	0x3f
	.zero		1


	//   ....[11]....
        /*0374*/ 	.word	0x00001440
        /*0378*/ 	.word	0x00000003
        /*037c*/ 	.word	0x00000000
        /*0380*/ 	.short	0x010a
        /*0382*/ 	.byte	0x3f
	.zero		1


	//   ....[12]....
        /*0384*/ 	.word	0x00001650
        /*0388*/ 	.word	0x00000003
        /*038c*/ 	.word	0x00000000
        /*0390*/ 	.short	0x010a
        /*0392*/ 	.byte	0x3f
	.zero		1


	//   ....[13]....
        /*0394*/ 	.word	0x00001b70
        /*0398*/ 	.word	0x00000003
        /*039c*/ 	.word	0x00000000
        /*03a0*/ 	.short	0x010a
        /*03a2*/ 	.byte	0x3f
	.zero		1


	//   ....[14]....
        /*03a4*/ 	.word	0x00001e30
        /*03a8*/ 	.word	0x0000000c
        /*03ac*/ 	.word	0x00000000
        /*03b0*/ 	.short	0x010a
        /*03b2*/ 	.byte	0x3f
	.zero		1


	//   ....[15]....
        /*03b4*/ 	.word	0x00002140
        /*03b8*/ 	.word	0x000000ff
        /*03bc*/ 	.word	0x00000000
        /*03c0*/ 	.short	0x0101
        /*03c2*/ 	.byte	0x06
	.zero		1


	//   ....[16]....
        /*03c4*/ 	.word	0x00002330
        /*03c8*/ 	.word	0x0000000c
        /*03cc*/ 	.word	0x00000000
        /*03d0*/ 	.short	0x010a
        /*03d2*/ 	.byte	0x3f
	.zero		1


	//   ....[17]....
        /*03d4*/ 	.word	0x00002820
        /*03d8*/ 	.word	0x000000ff
        /*03dc*/ 	.word	0x00000000
        /*03e0*/ 	.short	0x0101
        /*03e2*/ 	.byte	0x04
	.zero		1


	//   ....[18]....
        /*03e4*/ 	.word	0x00002b10
        /*03e8*/ 	.word	0x000000ff
        /*03ec*/ 	.word	0x00000000
        /*03f0*/ 	.short	0x0101
        /*03f2*/ 	.byte	0x04
	.zero		1


	//   ....[19]....
        /*03f4*/ 	.word	0x0000aa70
        /*03f8*/ 	.word	0x00000024
        /*03fc*/ 	.word	0x00000020
        /*0400*/ 	.short	0x010a
        /*0402*/ 	.byte	0x3f
	.zero		1


	//   ....[20]....
        /*0404*/ 	.word	0x0000b6e0
        /*0408*/ 	.word	0x00000003
        /*040c*/ 	.word	0x00000058
        /*0410*/ 	.short	0x0101
        /*0412*/ 	.byte	0x3f
	.zero		1


	//   ....[21]....
        /*0414*/ 	.word	0x0000bec0
        /*0418*/ 	.word	0x00000007
        /*041c*/ 	.word	0x00000000
        /*0420*/ 	.short	0x010a
        /*0422*/ 	.byte	0x3f
	.zero		1


	//   ....[22]....
        /*0424*/ 	.word	0x0000bf30
        /*0428*/ 	.word	0x00000008
        /*042c*/ 	.word	0x00000000
        /*0430*/ 	.short	0x010a
        /*0432*/ 	.byte	0x3f
	.zero		1


	//   ....[23]....
        /*0434*/ 	.word	0x0000bfc0
        /*0438*/ 	.word	0x0000000b
        /*043c*/ 	.word	0x00000000
        /*0440*/ 	.short	0x010a
        /*0442*/ 	.byte	0x3f
	.zero		1


	//   ....[24]....
        /*0444*/ 	.word	0x0000c050
        /*0448*/ 	.word	0x00000003
        /*044c*/ 	.word	0x00000000
        /*0450*/ 	.short	0x010a
        /*0452*/ 	.byte	0x3f
	.zero		1


	//   ....[25]....
        /*0454*/ 	.word	0x0000c120
        /*0458*/ 	.word	0x00000003
        /*045c*/ 	.word	0x00000000
        /*0460*/ 	.short	0x010a
        /*0462*/ 	.byte	0x3f
	.zero		1


	//   ....[26]....
        /*0464*/ 	.word	0x0000c170
        /*0468*/ 	.word	0x00000003
        /*046c*/ 	.word	0x00000000
        /*0470*/ 	.short	0x010a
        /*0472*/ 	.byte	0x3f
	.zero		1


	//   ....[27]....
        /*0474*/ 	.word	0x0000c1c0
        /*0478*/ 	.word	0x0000000c
        /*047c*/ 	.word	0x00000000
        /*0480*/ 	.short	0x010a
        /*0482*/ 	.byte	0x3f
	.zero		1


	//   ....[28]....
        /*0484*/ 	.word	0x0000c290
        /*0488*/ 	.word	0x00000024
        /*048c*/ 	.word	0x00000020
        /*0490*/ 	.short	0x010a
        /*0492*/ 	.byte	0x3f
	.zero		1


	//   ....[29]....
        /*0494*/ 	.word	0x0000c360
        /*0498*/ 	.word	0x00000007
        /*049c*/ 	.word	0x00000000
        /*04a0*/ 	.short	0x010a
        /*04a2*/ 	.byte	0x3f
	.zero		1


	//   ....[30]....
        /*04a4*/ 	.word	0x0000c3b0
        /*04a8*/ 	.word	0x00000008
        /*04ac*/ 	.word	0x00000000
        /*04b0*/ 	.short	0x010a
        /*04b2*/ 	.byte	0x3f
	.zero		1


	//   ....[31]....
        /*04b4*/ 	.word	0x0000c400
        /*04b8*/ 	.word	0x0000000b
        /*04bc*/ 	.word	0x00000000
        /*04c0*/ 	.short	0x010a
        /*04c2*/ 	.byte	0x3f
	.zero		1


	//----- nvinfo : EIATTR_NUM_MBARRIERS
	.align		4
.L_38:
        /*04c4*/ 	.byte	0x03, 0x38
        /*04c6*/ 	.short	0x000a


	//----- nvinfo : EIATTR_EXIT_INSTR_OFFSETS
	.align		4
        /*04c8*/ 	.byte	0x04, 0x1c
        /*04ca*/ 	.short	(.L_40 - .L_39)


	//   ....[0]....
.L_39:
        /*04cc*/ 	.word	0x00000620


	//   ....[1]....
        /*04d0*/ 	.word	0x00000f20


	//   ....[2]....
        /*04d4*/ 	.word	0x00009b20


	//   ....[3]....
        /*04d8*/ 	.word	0x0000a1b0


	//   ....[4]....
        /*04dc*/ 	.word	0x0000c0a0


	//----- nvinfo : EIATTR_MAX_THREADS
	.align		4
.L_40:
        /*04e0*/ 	.byte	0x04, 0x05
        /*04e2*/ 	.short	(.L_42 - .L_41)
.L_41:
        /*04e4*/ 	.word	0x00000180
        /*04e8*/ 	.word	0x00000001
        /*04ec*/ 	.word	0x00000001


	//----- nvinfo : EIATTR_CRS_STACK_SIZE
	.align		4
.L_42:
        /*04f0*/ 	.byte	0x04, 0x1e
        /*04f2*/ 	.short	(.L_44 - .L_43)
.L_43:
        /*04f4*/ 	.word	0x00000000


	//----- nvinfo : EIATTR_CBANK_PARAM_SIZE
	.align		4
.L_44:
        /*04f8*/ 	.byte	0x03, 0x19
        /*04fa*/ 	.short	0x0470


	//----- nvinfo : EIATTR_PARAM_CBANK
	.align		4
        /*04fc*/ 	.byte	0x04, 0x0a
        /*04fe*/ 	.short	(.L_46 - .L_45)
	.align		4
.L_45:
        /*0500*/ 	.word	index@(.nv.constant0._ZN7cutlass13device_kernelINS_4gemm6kernel13GemmUniversalIN4cute5tupleIJiiiiEEENS1_10collective13CollectiveMmaINS1_39MainloopSm90TmaGmmaRmemAWarpSpecializedILi4ENS5_IJNS4_1CILi1EEESB_SB_EEENS1_35KernelTmaWarpSpecializedCooperativeEEENS5_IJNSA_ILi256EEENSA_ILi128EEENSA_ILi32EEEEEEfNS5_IJlSB_lEEEfNS5_IJSB_llEEENS4_8TiledMMAINS4_8MMA_AtomIJNS4_4SM904GMMA30MMA_64x128x8_F32TF32TF32_RS_TNILNSO_7ScaleInE1ELSQ_1EEEEEENS4_6LayoutINS5_IJNSA_ILi2EEESB_SB_EEENS5_IJSB_NSA_ILi0EEESW_EEEEENS5_IJNS4_10UnderscoreESZ_SZ_EEEEENS4_13SM90_TMA_LOADENS4_14ComposedLayoutINS4_7SwizzleILi3ELi4ELi3EEENS4_18smem_ptr_flag_bitsILi32EEENST_INS5_IJNSA_ILi8EEESH_EEENS5_IJSH_SB_EEEEEEEvNS4_8identityES12_NS13_INS14_ILi1ELi4ELi3EEES17_NST_INS5_IJS18_S18_EEENS5_IJSB_S18_EEEEEEENS4_9Copy_AtomIJNS4_39AutoVectorizingCopyWithAssumedAlignmentILi128EEEfEEES1D_EENS_8epilogue10collective6detail29Sm90TmaWarpSpecializedAdapterINS1P_15DefaultEpilogueIfSJ_SJ_NS1O_6thread17LinearCombinationIfLi1EffLNS1T_9ScaleType4KindE0ELNS_15FloatRoundStyleE2EfEENS1_15EpilogueDefaultEEEEEvvEEEEvNT_6ParamsE)
        /*0504*/ 	.short	0x0210
        /*0506*/ 	.short	0x0470


	//----- nvinfo : EIATTR_SW_WAR
	.align		4
.L_46:
        /*0508*/ 	.byte	0x04, 0x36
        /*050a*/ 	.short	(.L_48 - .L_47)
.L_47:
        /*050c*/ 	.word	0x00000008
.L_48:


//--------------------- .nv.callgraph             --------------------------
	.section	.nv.callgraph,"",@"SHT_CUDA_CALLGRAPH"
	.align	4
	.sectionentsize	8
	.align		4
        /*0000*/ 	.word	0x00000000
	.align		4
        /*0004*/ 	.word	0xffffffff
	.align		4
        /*0008*/ 	.word	index@(_ZN7cutlass13device_kernelINS_4gemm6kernel13GemmUniversalIN4cute5tupleIJiiiiEEENS1_10collective13CollectiveMmaINS1_39MainloopSm90TmaGmmaRmemAWarpSpecializedILi4ENS5_IJNS4_1CILi1EEESB_SB_EEENS1_35KernelTmaWarpSpecializedCooperativeEEENS5_IJNSA_ILi256EEENSA_ILi128EEENSA_ILi32EEEEEEfNS5_IJlSB_lEEEfNS5_IJSB_llEEENS4_8TiledMMAINS4_8MMA_AtomIJNS4_4SM904GMMA30MMA_64x128x8_F32TF32TF32_RS_TNILNSO_7ScaleInE1ELSQ_1EEEEEENS4_6LayoutINS5_IJNSA_ILi2EEESB_SB_EEENS5_IJSB_NSA_ILi0EEESW_EEEEENS5_IJNS4_10UnderscoreESZ_SZ_EEEEENS4_13SM90_TMA_LOADENS4_14ComposedLayoutINS4_7SwizzleILi3ELi4ELi3EEENS4_18smem_ptr_flag_bitsILi32EEENST_INS5_IJNSA_ILi8EEESH_EEENS5_IJSH_SB_EEEEEEEvNS4_8identityES12_NS13_INS14_ILi1ELi4ELi3EEES17_NST_INS5_IJS18_S18_EEENS5_IJSB_S18_EEEEEEENS4_9Copy_AtomIJNS4_39AutoVectorizingCopyWithAssumedAlignmentILi128EEEfEEES1D_EENS_8epilogue10collective6detail29Sm90TmaWarpSpecializedAdapterINS1P_15DefaultEpilogueIfSJ_SJ_NS1O_6thread17LinearCombinationIfLi1EffLNS1T_9ScaleType4KindE0ELNS_15FloatRoundStyleE2EfEENS1_15EpilogueDefaultEEEEEvvEEEEvNT_6ParamsE)
	.align		4
        /*000c*/ 	.word	index@(__assertfail)
	.align		4
        /*0010*/ 	.word	0x00000000
	.align		4
        /*0014*/ 	.word	0xfffffffe
	.align		4
        /*0018*/ 	.word	0x00000000
	.align		4
        /*001c*/ 	.word	0xfffffffd
	.align		4
        /*0020*/ 	.word	0x00000000
	.align		4
        /*0024*/ 	.word	0xfffffffc


//--------------------- .nv.constant4             --------------------------
	.section	.nv.constant4,"a",@progbits
	.align	8
	.align		8
.nv.constant4:
        /*0000*/ 	.dword	__assertfail
	.align		8
        /*0008*/ 	.dword	__unnamed_1
	.align		8
        /*0010*/ 	.dword	__unnamed_2
	.align		8
        /*0018*/ 	.dword	_ZN40_INTERNAL_03bb3886_4_k_cu_0af68b7d_175944cuda3std3__45__cpo5beginE
	.align		8
        /*0020*/ 	.dword	_ZN40_INTERNAL_03bb3886_4_k_cu_0af68b7d_175944cuda3std3__45__cpo3endE
	.align		8
        /*0028*/ 	.dword	_ZN40_INTERNAL_03bb3886_4_k_cu_0af68b7d_175944cuda3std3__45__cpo6cbeginE
	.align		8
        /*0030*/ 	.dword	_ZN40_INTERNAL_03bb3886_4_k_cu_0af68b7d_175944cuda3std3__45__cpo4cendE
	.align		8
        /*0038*/ 	.dword	_ZN40_INTERNAL_03bb3886_4_k_cu_0af68b7d_175944cuda3std3__442_GLOBAL__N__03bb3886_4_k_cu_0af68b7d_175946ignoreE
	.align		8
        /*0040*/ 	.dword	_ZN40_INTERNAL_03bb3886_4_k_cu_0af68b7d_175944cuda3std3__419piecewise_constructE
	.align		8
        /*0048*/ 	.dword	_ZN40_INTERNAL_03bb3886_4_k_cu_0af68b7d_175944cuda3std3__48in_placeE
	.align		8
        /*0050*/ 	.dword	_ZN40_INTERNAL_03bb3886_4_k_cu_0af68b7d_175944cuda3std6ranges3__45__cpo4swapE
	.align		8
        /*0058*/ 	.dword	_ZN40_INTERNAL_03bb3886_4_k_cu_0af68b7d_175944cuda3std6ranges3__45__cpo9iter_moveE
	.align		8
        /*0060*/ 	.dword	_ZN40_INTERNAL_03bb3886_4_k_cu_0af68b7d_175944cute7productE
	.align		8
        /*0068*/ 	.dword	_ZN40_INTERNAL_03bb3886_4_k_cu_0af68b7d_175944cute1_E
	.align		8
        /*0070*/ 	.dword	$str$24
	.align		8
        /*0078*/ 	.dword	$str$25


//--------------------- .text._ZN7cutlass13device_kernelINS_4gemm6kernel13GemmUniversalIN4cute5tupleIJiiiiEEENS1_10collective13CollectiveMmaINS1_39MainloopSm90TmaGmmaRmemAWarpSpecializedILi4ENS5_IJNS4_1CILi1EEESB_SB_EEENS1_35KernelTmaWarpSpecializedCooperativeEEENS5_IJNSA_ILi256EEENSA_ILi128EEENSA_ILi32EEEEEEfNS5_IJlSB_lEEEfNS5_IJSB_llEEENS4_8TiledMMAINS4_8MMA_AtomIJNS4_4SM904GMMA30MMA_64x128x8_F32TF32TF32_RS_TNILNSO_7ScaleInE1ELSQ_1EEEEEENS4_6LayoutINS5_IJNSA_ILi2EEESB_SB_EEENS5_IJSB_NSA_ILi0EEESW_EEEEENS5_IJNS4_10UnderscoreESZ_SZ_EEEEENS4_13SM90_TMA_LOADENS4_14ComposedLayoutINS4_7SwizzleILi3ELi4ELi3EEENS4_18smem_ptr_flag_bitsILi32EEENST_INS5_IJNSA_ILi8EEESH_EEENS5_IJSH_SB_EEEEEEEvNS4_8identityES12_NS13_INS14_ILi1ELi4ELi3EEES17_NST_INS5_IJS18_S18_EEENS5_IJSB_S18_EEEEEEENS4_9Copy_AtomIJNS4_39AutoVectorizingCopyWithAssumedAlignmentILi128EEEfEEES1D_EENS_8epilogue10collective6detail29Sm90TmaWarpSpecializedAdapterINS1P_15DefaultEpilogueIfSJ_SJ_NS1O_6thread17LinearCombinationIfLi1EffLNS1T_9ScaleType4KindE0ELNS_15FloatRoundStyleE2EfEENS1_15EpilogueDefaultEEEEEvvEEEEvNT_6ParamsE --------------------------
	.section	.text._ZN7cutlass13device_kernelINS_4gemm6kernel13GemmUniversalIN4cute5tupleIJiiiiEEENS1_10collective13CollectiveMmaINS1_39MainloopSm90TmaGmmaRmemAWarpSpecializedILi4ENS5_IJNS4_1CILi1EEESB_SB_EEENS1_35KernelTmaWarpSpecializedCooperativeEEENS5_IJNSA_ILi256EEENSA_ILi128EEENSA_ILi32EEEEEEfNS5_IJlSB_lEEEfNS5_IJSB_llEEENS4_8TiledMMAINS4_8MMA_AtomIJNS4_4SM904GMMA30MMA_64x128x8_F32TF32TF32_RS_TNILNSO_7ScaleInE1ELSQ_1EEEEEENS4_6LayoutINS5_IJNSA_ILi2EEESB_SB_EEENS5_IJSB_NSA_ILi0EEESW_EEEEENS5_IJNS4_10UnderscoreESZ_SZ_EEEEENS4_13SM90_TMA_LOADENS4_14ComposedLayoutINS4_7SwizzleILi3ELi4ELi3EEENS4_18smem_ptr_flag_bitsILi32EEENST_INS5_IJNSA_ILi8EEESH_EEENS5_IJSH_SB_EEEEEEEvNS4_8identityES12_NS13_INS14_ILi1ELi4ELi3EEES17_NST_INS5_IJS18_S18_EEENS5_IJSB_S18_EEEEEEENS4_9Copy_AtomIJNS4_39AutoVectorizingCopyWithAssumedAlignmentILi128EEEfEEES1D_EENS_8epilogue10collective6detail29Sm90TmaWarpSpecializedAdapterINS1P_15DefaultEpilogueIfSJ_SJ_NS1O_6thread17LinearCombinationIfLi1EffLNS1T_9ScaleType4KindE0ELNS_15FloatRoundStyleE2EfEENS1_15EpilogueDefaultEEEEEvvEEEEvNT_6ParamsE,"ax",@progbits
	.align	128
.text._ZN7cutlass13device_kernelINS_4gemm6kernel13GemmUniversalIN4cute5tupleIJiiiiEEENS1_10collective13CollectiveMmaINS1_39MainloopSm90TmaGmmaRmemAWarpSpecializedILi4ENS5_IJNS4_1CILi1EEESB_SB_EEENS1_35KernelTmaWarpSpecializedCooperativeEEENS5_IJNSA_ILi256EEENSA_ILi128EEENSA_ILi32EEEEEEfNS5_IJlSB_lEEEfNS5_IJSB_llEEENS4_8TiledMMAINS4_8MMA_AtomIJNS4_4SM904GMMA30MMA_64x128x8_F32TF32TF32_RS_TNILNSO_7ScaleInE1ELSQ_1EEEEEENS4_6LayoutINS5_IJNSA_ILi2EEESB_SB_EEENS5_IJSB_NSA_ILi0EEESW_EEEEENS5_IJNS4_10UnderscoreESZ_SZ_EEEEENS4_13SM90_TMA_LOADENS4_14ComposedLayoutINS4_7SwizzleILi3ELi4ELi3EEENS4_18smem_ptr_flag_bitsILi32EEENST_INS5_IJNSA_ILi8EEESH_EEENS5_IJSH_SB_EEEEEEEvNS4_8identityES12_NS13_INS14_ILi1ELi4ELi3EEES17_NST_INS5_IJS18_S18_EEENS5_IJSB_S18_EEEEEEENS4_9Copy_AtomIJNS4_39AutoVectorizingCopyWithAssumedAlignmentILi128EEEfEEES1D_EENS_8epilogue10collective6detail29Sm90TmaWarpSpecializedAdapterINS1P_15DefaultEpilogueIfSJ_SJ_NS1O_6thread17LinearCombinationIfLi1EffLNS1T_9ScaleType4KindE0ELNS_15FloatRoundStyleE2EfEENS1_15EpilogueDefaultEEEEEvvEEEEvNT_6ParamsE:
        .type           _ZN7cutlass13device_kernelINS_4gemm6kernel13GemmUniversalIN4cute5tupleIJiiiiEEENS1_10collective13CollectiveMmaINS1_39MainloopSm90TmaGmmaRmemAWarpSpecializedILi4ENS5_IJNS4_1CILi1EEESB_SB_EEENS1_35KernelTmaWarpSpecializedCooperativeEEENS5_IJNSA_ILi256EEENSA_ILi128EEENSA_ILi32EEEEEEfNS5_IJlSB_lEEEfNS5_IJSB_llEEENS4_8TiledMMAINS4_8MMA_AtomIJNS4_4SM904GMMA30MMA_64x128x8_F32TF32TF32_RS_TNILNSO_7ScaleInE1ELSQ_1EEEEEENS4_6LayoutINS5_IJNSA_ILi2EEESB_SB_EEENS5_IJSB_NSA_ILi0EEESW_EEEEENS5_IJNS4_10UnderscoreESZ_SZ_EEEEENS4_13SM90_TMA_LOADENS4_14ComposedLayoutINS4_7SwizzleILi3ELi4ELi3EEENS4_18smem_ptr_flag_bitsILi32EEENST_INS5_IJNSA_ILi8EEESH_EEENS5_IJSH_SB_EEEEEEEvNS4_8identityES12_NS13_INS14_ILi1ELi4ELi3EEES17_NST_INS5_IJS18_S18_EEENS5_IJSB_S18_EEEEEEENS4_9Copy_AtomIJNS4_39AutoVectorizingCopyWithAssumedAlignmentILi128EEEfEEES1D_EENS_8epilogue10collective6detail29Sm90TmaWarpSpecializedAdapterINS1P_15DefaultEpilogueIfSJ_SJ_NS1O_6thread17LinearCombinationIfLi1EffLNS1T_9ScaleType4KindE0ELNS_15FloatRoundStyleE2EfEENS1_15EpilogueDefaultEEEEEvvEEEEvNT_6ParamsE,@function
        .size           _ZN7cutlass13device_kernelINS_4gemm6kernel13GemmUniversalIN4cute5tupleIJiiiiEEENS1_10collective13CollectiveMmaINS1_39MainloopSm90TmaGmmaRmemAWarpSpecializedILi4ENS5_IJNS4_1CILi1EEESB_SB_EEENS1_35KernelTmaWarpSpecializedCooperativeEEENS5_IJNSA_ILi256EEENSA_ILi128EEENSA_ILi32EEEEEEfNS5_IJlSB_lEEEfNS5_IJSB_llEEENS4_8TiledMMAINS4_8MMA_AtomIJNS4_4SM904GMMA30MMA_64x128x8_F32TF32TF32_RS_TNILNSO_7ScaleInE1ELSQ_1EEEEEENS4_6LayoutINS5_IJNSA_ILi2EEESB_SB_EEENS5_IJSB_NSA_ILi0EEESW_EEEEENS5_IJNS4_10UnderscoreESZ_SZ_EEEEENS4_13SM90_TMA_LOADENS4_14ComposedLayoutINS4_7SwizzleILi3ELi4ELi3EEENS4_18smem_ptr_flag_bitsILi32EEENST_INS5_IJNSA_ILi8EEESH_EEENS5_IJSH_SB_EEEEEEEvNS4_8identityES12_NS13_INS14_ILi1ELi4ELi3EEES17_NST_INS5_IJS18_S18_EEENS5_IJSB_S18_EEEEEEENS4_9Copy_AtomIJNS4_39AutoVectorizingCopyWithAssumedAlignmentILi128EEEfEEES1D_EENS_8epilogue10collective6detail29Sm90TmaWarpSpecializedAdapterINS1P_15DefaultEpilogueIfSJ_SJ_NS1O_6thread17LinearCombinationIfLi1EffLNS1T_9ScaleType4KindE0ELNS_15FloatRoundStyleE2EfEENS1_15EpilogueDefaultEEEEEvvEEEEvNT_6ParamsE,(.L_x_335 - _ZN7cutlass13device_kernelINS_4gemm6kernel13GemmUniversalIN4cute5tupleIJiiiiEEENS1_10collective13CollectiveMmaINS1_39MainloopSm90TmaGmmaRmemAWarpSpecializedILi4ENS5_IJNS4_1CILi1EEESB_SB_EEENS1_35KernelTmaWarpSpecializedCooperativeEEENS5_IJNSA_ILi256EEENSA_ILi128EEENSA_ILi32EEEEEEfNS5_IJlSB_lEEEfNS5_IJSB_llEEENS4_8TiledMMAINS4_8MMA_AtomIJNS4_4SM904GMMA30MMA_64x128x8_F32TF32TF32_RS_TNILNSO_7ScaleInE1ELSQ_1EEEEEENS4_6LayoutINS5_IJNSA_ILi2EEESB_SB_EEENS5_IJSB_NSA_ILi0EEESW_EEEEENS5_IJNS4_10UnderscoreESZ_SZ_EEEEENS4_13SM90_TMA_LOADENS4_14ComposedLayoutINS4_7SwizzleILi3ELi4ELi3EEENS4_18smem_ptr_flag_bitsILi32EEENST_INS5_IJNSA_ILi8EEESH_EEENS5_IJSH_SB_EEEEEEEvNS4_8identityES12_NS13_INS14_ILi1ELi4ELi3EEES17_NST_INS5_IJS18_S18_EEENS5_IJSB_S18_EEEEEEENS4_9Copy_AtomIJNS4_39AutoVectorizingCopyWithAssumedAlignmentILi128EEEfEEES1D_EENS_8epilogue10collective6detail29Sm90TmaWarpSpecializedAdapterINS1P_15DefaultEpilogueIfSJ_SJ_NS1O_6thread17LinearCombinationIfLi1EffLNS1T_9ScaleType4KindE0ELNS_15FloatRoundStyleE2EfEENS1_15EpilogueDefaultEEEEEvvEEEEvNT_6ParamsE)
        .other          _ZN7cutlass13device_kernelINS_4gemm6kernel13GemmUniversalIN4cute5tupleIJiiiiEEENS1_10collective13CollectiveMmaINS1_39MainloopSm90TmaGmmaRmemAWarpSpecializedILi4ENS5_IJNS4_1CILi1EEESB_SB_EEENS1_35KernelTmaWarpSpecializedCooperativeEEENS5_IJNSA_ILi256EEENSA_ILi128EEENSA_ILi32EEEEEEfNS5_IJlSB_lEEEfNS5_IJSB_llEEENS4_8TiledMMAINS4_8MMA_AtomIJNS4_4SM904GMMA30MMA_64x128x8_F32TF32TF32_RS_TNILNSO_7ScaleInE1ELSQ_1EEEEEENS4_6LayoutINS5_IJNSA_ILi2EEESB_SB_EEENS5_IJSB_NSA_ILi0EEESW_EEEEENS5_IJNS4_10UnderscoreESZ_SZ_EEEEENS4_13SM90_TMA_LOADENS4_14ComposedLayoutINS4_7SwizzleILi3ELi4ELi3EEENS4_18smem_ptr_flag_bitsILi32EEENST_INS5_IJNSA_ILi8EEESH_EEENS5_IJSH_SB_EEEEEEEvNS4_8identityES12_NS13_INS14_ILi1ELi4ELi3EEES17_NST_INS5_IJS18_S18_EEENS5_IJSB_S18_EEEEEEENS4_9Copy_AtomIJNS4_39AutoVectorizingCopyWithAssumedAlignmentILi128EEEfEEES1D_EENS_8epilogue10collective6detail29Sm90TmaWarpSpecializedAdapterINS1P_15DefaultEpilogueIfSJ_SJ_NS1O_6thread17LinearCombinationIfLi1EffLNS1T_9ScaleType4KindE0ELNS_15FloatRoundStyleE2EfEENS1_15EpilogueDefaultEEEEEvvEEEEvNT_6ParamsE,@"STO_CUDA_ENTRY STV_DEFAULT"
_ZN7cutlass13device_kernelINS_4gemm6kernel13GemmUniversalIN4cute5tupleIJiiiiEEENS1_10collective13CollectiveMmaINS1_39MainloopSm90TmaGmmaRmemAWarpSpecializedILi4ENS5_IJNS4_1CILi1EEESB_SB_EEENS1_35KernelTmaWarpSpecializedCooperativeEEENS5_IJNSA_ILi256EEENSA_ILi128EEENSA_ILi32EEEEEEfNS5_IJlSB_lEEEfNS5_IJSB_llEEENS4_8TiledMMAINS4_8MMA_AtomIJNS4_4SM904GMMA30MMA_64x128x8_F32TF32TF32_RS_TNILNSO_7ScaleInE1ELSQ_1EEEEEENS4_6LayoutINS5_IJNSA_ILi2EEESB_SB_EEENS5_IJSB_NSA_ILi0EEESW_EEEEENS5_IJNS4_10UnderscoreESZ_SZ_EEEEENS4_13SM90_TMA_LOADENS4_14ComposedLayoutINS4_7SwizzleILi3ELi4ELi3EEENS4_18smem_ptr_flag_bitsILi32EEENST_INS5_IJNSA_ILi8EEESH_EEENS5_IJSH_SB_EEEEEEEvNS4_8identityES12_NS13_INS14_ILi1ELi4ELi3EEES17_NST_INS5_IJS18_S18_EEENS5_IJSB_S18_EEEEEEENS4_9Copy_AtomIJNS4_39AutoVectorizingCopyWithAssumedAlignmentILi128EEEfEEES1D_EENS_8epilogue10collective6detail29Sm90TmaWarpSpecializedAdapterINS1P_15DefaultEpilogueIfSJ_SJ_NS1O_6thread17LinearCombinationIfLi1EffLNS1T_9ScaleType4KindE0ELNS_15FloatRoundStyleE2EfEENS1_15EpilogueDefaultEEEEEvvEEEEvNT_6ParamsE:
[----:B------:R-:W0:Y:S02]  /*0000*/  LDC R1, c[0x0][0x28] ;  /* 0x00000a00ff017b82 */ /* 0x000e240000000800 */
[----:B0-----:R-:W-:Y:S01]  /*0010*/  VIADD R1, R1, 0xffffffb8 ;  /* 0xffffffb801017836 */ /* 0x001fe20000000000 */
[----:B------:R-:W0:Y:S01]  /*0020*/  S2R R2, SR_TID.X ;  /* 0x0000000000027919 */ /* 0x000e220000002100 */
[----:B------:R-:W-:Y:S01]  /*0030*/  ELECT P0, URZ, PT ;  /* 0x00000000003f782f */ /* 0x000fe20003800000 */
[----:B------:R-:W-:Y:S01]  /*0040*/  BSSY B0, `(.L_x_0) ;  /* 0x000000f000007945 */ /* 0x000fe20003800000 */
[--C-:B0-----:R-:W-:Y:S02]  /*0050*/  SHF.R.U32.HI R0, RZ, 0x5, R2.reuse ;  /* 0x00000005ff007819 */ /* 0x101fe40000011602 */
[----:B------:R-:W-:-:S03]  /*0060*/  SHF.R.U32.HI R19, RZ, 0x7, R2 ;  /* 0x00000007ff137819 */ /* 0x000fc60000011602 */
[----:B------:R-:W0:Y:S04]  /*0070*/  SHFL.IDX PT, R3, R0, RZ, 0x1f ;  /* 0x00001fff00037589 */ /* 0x000e2800000e0000 */
[----:B------:R1:W2:Y:S01]  /*0080*/  SHFL.IDX PT, R5, R19, RZ, 0x1f ;  /* 0x00001fff13057589 */ /* 0x0002a200000e0000 */
[----:B0-----:R-:W-:-:S13]  /*0090*/  ISETP.NE.OR P0, PT, R3, RZ, !P0 ;  /* 0x000000ff0300720c */ /* 0x001fda0004705670 */
[----:B-12---:R-:W-:Y:S05]  /*00a0*/  @P0 BRA `(.L_x_1) ;  /* 0x0000000000200947 */ /* 0x006fea0003800000 */
[----:B------:R-:W-:Y:S02]  /*00b0*/  ULDC.64 UR4, c[0x0][0x198] ;  /* 0x0000660000047ab9 */ /* 0x000fe40000000a00 */
[----:B------:R-:W-:Y:S02]  /*00c0*/  UIADD3 UR6, UP0, UR4, 0xf0, URZ ;  /* 0x000000f004067890 */ /* 0x000fe4000ff1e03f */
[----:B------:R-:W-:Y:S02]  /*00d0*/  UIADD3 UR4, UP1, UR4, 0x1f0, URZ ;  /* 0x000001f004047890 */ /* 0x000fe4000ff3e03f */
[----:B------:R-:W-:Y:S02]  /*00e0*/  UIADD3.X UR7, URZ, UR5, URZ, UP0, !UPT ;  /* 0x000000053f077290 */ /* 0x000fe400087fe43f */
[----:B------:R-:W-:-:S07]  /*00f0*/  UIADD3.X UR5, URZ, UR5, URZ, UP1, !UPT ;  /* 0x000000053f057290 */ /* 0x000fce0008ffe43f */
[----:B------:R0:W-:Y:S02]  /*0100*/  UTMACCTL.PF [UR6] ;  /* 0x00000000060079b9 */ /* 0x0001e40008040000 */
[----:B------:R0:W-:Y:S02]  /*0110*/  UTMACCTL.PF [UR4] ;  /* 0x00000000040079b9 */ /* 0x0001e40008040000 */
[----:B0-----:R-:W-:Y:S01]  /*0120*/  NOP ;  /* 0x0000000000007918 */ /* 0x001fe20000000000 */
.L_x_1:
[----:B------:R-:W-:Y:S05]  /*0130*/  BSYNC B0 ;  /* 0x0000000000007941 */ /* 0x000fea0003800000 */
.L_x_0:
[----:B------:R-:W0:Y:S02]  /*0140*/  SHFL.IDX PT, R2, R0, RZ, 0x1f ;  /* 0x00001fff00027589 */ /* 0x000e2400000e0000 */
[----:B0-----:R-:W-:-:S13]  /*0150*/  ISETP.NE.AND P0, PT, R2, RZ, PT ;  /* 0x000000ff0200720c */ /* 0x001fda0003f05270 */
[----:B------:R-:W-:Y:S05]  /*0160*/  @P0 BRA `(.L_x_2) ;  /* 0x0000000000580947 */ /* 0x000fea0003800000 */
[----:B------:R-:W0:Y:S01]  /*0170*/  S2UR UR8, SR_CgaCtaId ;  /* 0x00000000000879c3 */ /* 0x000e220000008800 */
[----:B------:R-:W-:Y:S01]  /*0180*/  UMOV UR4, 0x400 ;  /* 0x0000040000047882 */ /* 0x000fe20000000000 */
[----:B------:R-:W-:Y:S01]  /*0190*/  UMOV UR5, 0x1 ;  /* 0x0000000100057882 */ /* 0x000fe20000000000 */
[----:B------:R-:W-:Y:S01]  /*01a0*/  UMOV UR6, 0x100 ;  /* 0x0000010000067882 */ /* 0x000fe20000000000 */
[----:B------:R-:W-:Y:S01]  /*01b0*/  ELECT P0, URZ, PT ;  /* 0x00000000003f782f */ /* 0x000fe20003800000 */
[----:B------:R-:W-:-:S04]  /*01c0*/  UIADD3 UR6, -UR6, 0x100000, URZ ;  /* 0x0010000006067890 */ /* 0x000fc8000fffe13f */
[----:B------:R-:W-:Y:S02]  /*01d0*/  USHF.L.U32 UR7, UR6, 0xb, URZ ;  /* 0x0000000b06077899 */ /* 0x000fe4000800063f */
[----:B------:R-:W-:Y:S02]  /*01e0*/  USHF.L.U32 UR6, UR6, 0x1, URZ ;  /* 0x0000000106067899 */ /* 0x000fe4000800063f */
[----:B0-----:R-:W-:Y:S02]  /*01f0*/  ULEA UR8, UR8, UR4, 0x18 ;  /* 0x0000000408087291 */ /* 0x001fe4000f8ec03f */
[----:B------:R-:W-:-:S04]  /*0200*/  UIADD3 UR4, -UR5, 0x100000, URZ ;  /* 0x0010000005047890 */ /* 0x000fc8000fffe13f */
[----:B------:R-:W-:Y:S02]  /*0210*/  USHF.L.U32 UR5, UR4, 0xb, URZ ;  /* 0x0000000b04057899 */ /* 0x000fe4000800063f */
[----:B------:R-:W-:Y:S01]  /*0220*/  USHF.L.U32 UR4, UR4, 0x1, URZ ;  /* 0x0000000104047899 */ /* 0x000fe2000800063f */
[----:B------:R-:W0:Y:S11]  /*0230*/  FENCE.VIEW.ASYNC.S ;  /* 0x00000000000073c6 */ /* 0x000e360000000000 */
[----:B0-----:R0:W1:Y:S01]  /*0240*/  SYNCS.EXCH.64 URZ, [UR8], UR4 ;  /* 0x00000004083f75b2 */ /* 0x0010620008000100 */
[----:B------:R0:W2:Y:S01]  /*0250*/  SYNCS.EXCH.64 URZ, [UR8+0x20], UR6 ;  /* 0x00002006083f75b2 */ /* 0x0000a20008000100 */
[----:B------:R0:W3:Y:S01]  /*0260*/  SYNCS.EXCH.64 URZ, [UR8+0x8], UR4 ;  /* 0x00000804083f75b2 */ /* 0x0000e20008000100 */
[----:B------:R0:W4:Y:S01]  /*0270*/  SYNCS.EXCH.64 URZ, [UR8+0x28], UR6 ;  /* 0x00002806083f75b2 */ /* 0x0001220008000100 */
[----:B------:R0:W0:Y:S01]  /*0280*/  SYNCS.EXCH.64 URZ, [UR8+0x10], UR4 ;  /* 0x00001004083f75b2 */ /* 0x0000220008000100 */
[----:B------:R0:W0:Y:S01]  /*0290*/  SYNCS.EXCH.64 URZ, [UR8+0x30], UR6 ;  /* 0x00003006083f75b2 */ /* 0x0000220008000100 */
[----:B------:R0:W0:Y:S01]  /*02a0*/  SYNCS.EXCH.64 URZ, [UR8+0x18], UR4 ;  /* 0x00001804083f75b2 */ /* 0x0000220008000100 */
[----:B------:R0:W0:Y:S01]  /*02b0*/  SYNCS.EXCH.64 URZ, [UR8+0x38], UR6 ;  /* 0x00003806083f75b2 */ /* 0x0000220008000100 */
[----:B------:R-:W-:Y:S01]  /*02c0*/  NOP ;  /* 0x0000000000007918 */ /* 0x000fe20000000000 */
.L_x_2:
[----:B------:R-:W5:Y:S01]  /*02d0*/  SHFL.IDX PT, R0, R0, RZ, 0x1f ;  /* 0x00001fff00007589 */ /* 0x000f6200000e0000 */
[----:B------:R-:W1:Y:S01]  /*02e0*/  LDC R2, c[0x0][0x65c] ;  /* 0x00019700ff027b82 */ /* 0x000e620000000800 */
[----:B------:R-:W-:Y:S02]  /*02f0*/  ELECT P0, URZ, PT ;  /* 0x00000000003f782f */ /* 0x000fe40003800000 */
[----:B------:R-:W-:Y:S01]  /*0300*/  SHF.R.S32.HI R6, RZ, 0x1f, R3 ;  /* 0x0000001fff067819 */ /* 0x000fe20000011403 */
[----:B------:R-:W2:Y:S01]  /*0310*/  S2R R4, SR_CTAID.Y ;  /* 0x0000000000047919 */ /* 0x000ea20000002600 */
[----:B0-----:R-:W-:Y:S01]  /*0320*/  UMOV UR4, 0x20 ;  /* 0x0000002000047882 */ /* 0x001fe20000000000 */
[C---:B------:R-:W-:Y:S01]  /*0330*/  ISETP.NE.AND P2, PT, R5.reuse, RZ, PT ;  /* 0x000000ff0500720c */ /* 0x040fe20003f45270 */
[----:B------:R-:W-:Y:S01]  /*0340*/  VIADD R10, R5, 0xffffffff ;  /* 0xffffffff050a7836 */ /* 0x000fe20000000000 */
[----:B------:R-:W-:Y:S01]  /*0350*/  LEA.HI R6, R6, R3, RZ, 0x2 ;  /* 0x0000000306067211 */ /* 0x000fe200078f10ff */
[----:B------:R-:W-:Y:S01]  /*0360*/  NOP ;  /* 0x0000000000007918 */ /* 0x000fe20000000000 */
[----:B------:R-:W-:-:S02]  /*0370*/  NOP ;  /* 0x0000000000007918 */ /* 0x000fc40000000000 */
[----:B------:R-:W-:Y:S02]  /*0380*/  ISETP.GE.U32.AND P1, PT, R10, 0x2, PT ;  /* 0x000000020a00780c */ /* 0x000fe40003f26070 */
[----:B-----5:R-:W-:Y:S02]  /*0390*/  ISETP.NE.OR P0, PT, R0, RZ, !P0 ;  /* 0x000000ff0000720c */ /* 0x020fe40004705670 */
[----:B-1----:R-:W-:Y:S02]  /*03a0*/  ISETP.NE.AND P3, PT, R2, 0x1, PT ;  /* 0x000000010200780c */ /* 0x002fe40003f65270 */
[----:B------:R-:W0:Y:S01]  /*03b0*/  S2R R2, SR_CTAID.X ;  /* 0x0000000000027919 */ /* 0x000e220000002500 */
[----:B------:R-:W-:-:S05]  /*03c0*/  LOP3.LUT R0, R6, 0xfffffffc, RZ, 0xc0, !PT ;  /* 0xfffffffc06007812 */ /* 0x000fca00078ec0ff */
[----:B------:R-:W-:Y:S02]  /*03d0*/  IMAD.IADD R0, R3, 0x1, -R0 ;  /* 0x0000000103007824 */ /* 0x000fe400078e0a00 */
[----:B------:R-:W-:Y:S01]  /*03e0*/  IMAD.MOV.U32 R3, RZ, RZ, RZ ;  /* 0x000000ffff037224 */ /* 0x000fe200078e00ff */
[----:B------:R-:W-:Y:S01]  /*03f0*/  VOTEU.ALL UP0, P0 ;  /* 0x00000000003f7886 */ /* 0x000fe20000000000 */
[----:B------:R-:W-:Y:S01]  /*0400*/  VOTEU.ALL UP1, P0 ;  /* 0x00000000003f7886 */ /* 0x000fe20000020000 */
[----:B------:R-:W0:Y:S01]  /*0410*/  @P3 LDC R9, c[0x0][0x10] ;  /* 0x00000400ff093b82 */ /* 0x000e220000000800 */
[----:B------:R-:W-:Y:S01]  /*0420*/  @P3 MOV R7, RZ ;  /* 0x000000ff00073202 */ /* 0x000fe20000000f00 */
[----:B--2---:R-:W-:Y:S01]  /*0430*/  @P3 IMAD.MOV.U32 R6, RZ, RZ, R4 ;  /* 0x000000ffff063224 */ /* 0x004fe200078e0004 */
[----:B------:R-:W-:Y:S01]  /*0440*/  @!UP0 UMOV UR6, 0x400 ;  /* 0x0000040000068882 */ /* 0x000fe20000000000 */
[----:B------:R-:W-:-:S04]  /*0450*/  @!UP0 UIADD3 UR4, -UR4, 0x100000, URZ ;  /* 0x0010000004048890 */ /* 0x000fc8000fffe13f */
[----:B------:R-:W-:Y:S02]  /*0460*/  @!UP0 USHF.L.U32 UR5, UR4, 0xb, URZ ;  /* 0x0000000b04058899 */ /* 0x000fe4000800063f */
[----:B------:R-:W-:Y:S01]  /*0470*/  @!UP0 USHF.L.U32 UR4, UR4, 0x1, URZ ;  /* 0x0000000104048899 */ /* 0x000fe2000800063f */
[----:B------:R-:W1:Y:S08]  /*0480*/  @!UP0 S2UR UR7, SR_CgaCtaId ;  /* 0x00000000000789c3 */ /* 0x000e700000008800 */
[----:B------:R-:W2:Y:S01]  /*0490*/  @!P3 LDC R11, c[0x0][0xc] ;  /* 0x00000300ff0bbb82 */ /* 0x000ea20000000800 */
[----:B0-----:R-:W-:-:S03]  /*04a0*/  @P3 IMAD.WIDE.U32 R8, R2, R9, R6 ;  /* 0x0000000902083225 */ /* 0x001fc600078e0006 */
[----:B------:R-:W-:Y:S01]  /*04b0*/  @P3 MOV R12, R8 ;  /* 0x00000008000c3202 */ /* 0x000fe20000000f00 */
[----:B-1----:R-:W-:Y:S01]  /*04c0*/  @!UP0 ULEA UR6, UR7, UR6, 0x18 ;  /* 0x0000000607068291 */ /* 0x002fe2000f8ec03f */
[----:B------:R-:W-:Y:S01]  /*04d0*/  VOTEU.ALL UP0, P0 ;  /* 0x00000000003f7886 */ /* 0x000fe20000000000 */
[----:B------:R-:W-:-:S04]  /*04e0*/  ISETP.NE.AND P0, PT, R0, 0x3, PT ;  /* 0x000000030000780c */ /* 0x000fc80003f05270 */
[----:B------:R-:W-:Y:S01]  /*04f0*/  ISETP.EQ.OR P0, PT, R0, RZ, !P0 ;  /* 0x000000ff0000720c */ /* 0x000fe20004702670 */
[----:B--2---:R-:W-:-:S03]  /*0500*/  @!P3 IMAD.WIDE.U32 R6, R11, R4, R2 ;  /* 0x000000040b06b225 */ /* 0x004fc600078e0002 */
[----:B------:R-:W-:Y:S01]  /*0510*/  ISETP.EQ.AND P0, PT, R5, RZ, P0 ;  /* 0x000000ff0500720c */ /* 0x000fe20000702270 */
[----:B------:R-:W-:Y:S01]  /*0520*/  @P3 IMAD.MOV.U32 R5, RZ, RZ, RZ ;  /* 0x000000ffff053224 */ /* 0x000fe200078e00ff */
[----:B------:R-:W0:Y:S02]  /*0530*/  FENCE.VIEW.ASYNC.S ;  /* 0x00000000000073c6 */ /* 0x000e240000000000 */
[----:B0-----:R0:W3:Y:S01]  /*0540*/  @!UP0 SYNCS.EXCH.64 URZ, [UR6+0x50], UR4 ;  /* 0x00005004063f85b2 */ /* 0x0010e20008000100 */
[----:B------:R-:W-:Y:S02]  /*0550*/  @!P3 IMAD.MOV.U32 R12, RZ, RZ, R6 ;  /* 0x000000ffff0cb224 */ /* 0x000fe400078e0006 */
[----:B------:R-:W-:Y:S01]  /*0560*/  @P3 IMAD.IADD R20, R9, 0x1, R5 ;  /* 0x0000000109143824 */ /* 0x000fe200078e0205 */
[----:B------:R-:W-:Y:S01]  /*0570*/  SEL R5, RZ, 0x1, !P0 ;  /* 0x00000001ff057807 */ /* 0x000fe20004000000 */
[----:B------:R-:W-:Y:S01]  /*0580*/  @!P3 IMAD.MOV.U32 R20, RZ, RZ, R7 ;  /* 0x000000ffff14b224 */ /* 0x000fe200078e0007 */
[----:B------:R0:W-:Y:S02]  /*0590*/  STL [R1+0x1c], R12 ;  /* 0x00001c0c01007387 */ /* 0x0001e40000100800 */
[----:B------:R-:W-:-:S02]  /*05a0*/  SEL R5, R5, 0x2, P1 ;  /* 0x0000000205057807 */ /* 0x000fc40000800000 */
[----:B------:R0:W-:Y:S04]  /*05b0*/  STL [R1+0x18], R20 ;  /* 0x0000181401007387 */ /* 0x0001e80000100800 */
[----:B------:R0:W-:Y:S01]  /*05c0*/  STL [R1+0x14], R5 ;  /* 0x0000140501007387 */ /* 0x0001e20000100800 */
[----:B------:R0:W3:Y:S01]  /*05d0*/  @!UP1 SYNCS.EXCH.64 URZ, [UR6+0x58], UR4 ;  /* 0x00005804063f95b2 */ /* 0x0000e20008000100 */
[----:B------:R-:W-:Y:S01]  /*05e0*/  NOP ;  /* 0x0000000000007918 */ /* 0x000fe20000000000 */
[----:B---34-:R-:W-:Y:S06]  /*05f0*/  BAR.SYNC.DEFER_BLOCKING 0x0 ;  /* 0x0000000000007b1d */ /* 0x018fec0000010000 */
[----:B------:R-:W-:Y:S05]  /*0600*/  @!P2 BRA `(.L_x_3) ;  /* 0x000000940048a947 */ /* 0x000fea0003800000 */
[----:B------:R-:W-:-:S13]  /*0610*/  ISETP.GT.U32.AND P0, PT, R10, 0x1, PT ;  /* 0x000000010a00780c */ /* 0x000fda0003f04070 */
[----:B0-----:R-:W-:Y:S05]  /*0620*/  @P0 EXIT ;  /* 0x000000000000094d */ /* 0x001fea0003800000 */
[----:B------:R-:W-:Y:S01]  /*0630*/  ULDC.64 UR4, c[0x0][0x650] ;  /* 0x0001940000047ab9 */ /* 0x000fe20000000a00 */
[----:B------:R-:W-:Y:S01]  /*0640*/  PRMT R0, RZ, 0x7610, R0 ;  /* 0x00007610ff007816 */ /* 0x000fe20000000000 */
[----:B------:R-:W-:Y:S01]  /*0650*/  IMAD.MOV.U32 R16, RZ, RZ, -0x1 ;  /* 0xffffffffff107424 */ /* 0x000fe200078e00ff */
[----:B------:R-:W-:Y:S01]  /*0660*/  ISETP.GE.U32.AND P0, PT, R12, UR4, PT ;  /* 0x000000040c007c0c */ /* 0x000fe2000bf06070 */
[----:B------:R-:W-:Y:S01]  /*0670*/  IMAD.MOV.U32 R17, RZ, RZ, -0x1 ;  /* 0xffffffffff117424 */ /* 0x000fe200078e00ff */
[----:B------:R-:W-:Y:S02]  /*0680*/  MOV R18, 0xffffffff ;  /* 0xffffffff00127802 */ /* 0x000fe40000000f00 */
[----:B------:R-:W-:-:S13]  /*0690*/  ISETP.GE.U32.AND.EX P0, PT, R20, UR5, PT, P0 ;  /* 0x0000000514007c0c */ /* 0x000fda000bf06100 */
[----:B------:R-:W-:Y:S05]  /*06a0*/  @P0 BRA `(.L_x_4) ;  /* 0x0000000400640947 */ /* 0x000fea0003800000 */
[----:B------:R-:W0:Y:S01]  /*06b0*/  LDC.64 R14, c[0x0][0x628] ;  /* 0x00018a00ff0e7b82 */ /* 0x000e220000000a00 */
[----:B------:R-:W-:Y:S01]  /*06c0*/  IMAD.MOV.U32 R6, RZ, RZ, R12 ;  /* 0x000000ffff067224 */ /* 0x000fe200078e000c */
[----:B------:R-:W-:-:S06]  /*06d0*/  MOV R7, R20 ;  /* 0x0000001400077202 */ /* 0x000fcc0000000f00 */
[----:B------:R-:W1:Y:S08]  /*06e0*/  LDC R0, c[0x0][0x630] ;  /* 0x00018c00ff007b82 */ /* 0x000e700000000800 */
[----:B------:R-:W2:Y:S01]  /*06f0*/  LDC.64 R16, c[0x0][0x620] ;  /* 0x00018800ff107b82 */ /* 0x000ea20000000a00 */
[----:B0-----:R-:W-:-:S04]  /*0700*/  ISETP.NE.U32.AND P0, PT, R14, RZ, PT ;  /* 0x000000ff0e00720c */ /* 0x001fc80003f05070 */
[----:B------:R-:W-:-:S13]  /*0710*/  ISETP.NE.AND.EX P0, PT, R15, RZ, PT, P0 ;  /* 0x000000ff0f00720c */ /* 0x000fda0003f05300 */
[----:B-12---:R-:W-:Y:S05]  /*0720*/  @!P0 BRA `(.L_x_5) ;  /* 0x0000000000288947 */ /* 0x006fea0003800000 */
[----:B------:R-:W0:Y:S02]  /*0730*/  LDC R5, c[0x0][0x634] ;  /* 0x00018d00ff057b82 */ /* 0x000e240000000800 */
[----:B0-----:R-:W-:-:S05]  /*0740*/  IADD3 R5, P0, R12, R5, RZ ;  /* 0x000000050c057210 */ /* 0x001fca0007f1e0ff */
[----:B------:R-:W-:-:S04]  /*0750*/  IMAD.X R13, RZ, RZ, R20, P0 ;  /* 0x000000ffff0d7224 */ /* 0x000fc800000e0614 */
[----:B------:R-:W-:-:S04]  /*0760*/  IMAD.WIDE.U32 R6, R13, R14, RZ ;  /* 0x0000000e0d067225 */ /* 0x000fc800078e00ff */
[----:B------:R-:W-:-:S04]  /*0770*/  IMAD.WIDE.U32 R8, P0, R5, R15, R6 ;  /* 0x0000000f05087225 */ /* 0x000fc80007800006 */
[----:B------:R-:W-:-:S04]  /*0780*/  IMAD.WIDE.U32 R6, R5, R14, RZ ;  /* 0x0000000e05067225 */ /* 0x000fc800078e00ff */
[----:B------:R-:W-:Y:S01]  /*0790*/  IMAD.X R11, RZ, RZ, RZ, P0 ;  /* 0x000000ffff0b7224 */ /* 0x000fe200000e06ff */
[----:B------:R-:W-:Y:S01]  /*07a0*/  IADD3 RZ, P0, R7, R8, RZ ;  /* 0x0000000807ff7210 */ /* 0x000fe20007f1e0ff */
[----:B------:R-:W-:-:S04]  /*07b0*/  IMAD.MOV.U32 R10, RZ, RZ, R9 ;  /* 0x000000ffff0a7224 */ /* 0x000fc800078e0009 */
[----:B------:R-:W-:-:S08]  /*07c0*/  IMAD.WIDE.U32.X R6, R13, R15, R10, P0 ;  /* 0x0000000f0d067225 */ /* 0x000fd000000e040a */
.L_x_5:
[-CC-:B------:R-:W-:Y:S01]  /*07d0*/  SHF.R.U64 R22, R6, R0.reuse, R7.reuse ;  /* 0x0000000006167219 */ /* 0x180fe20000001207 */
[----:B------:R-:W0:Y:S01]  /*07e0*/  LDC R10, c[0x0][0x618] ;  /* 0x00018600ff0a7b82 */ /* 0x000e220000000800 */
[----:B------:R-:W-:Y:S01]  /*07f0*/  SHF.R.U32.HI R3, RZ, R0, R7 ;  /* 0x00000000ff037219 */ /* 0x000fe20000011607 */
[----:B------:R-:W-:Y:S01]  /*0800*/  IMAD.MOV.U32 R7, RZ, RZ, R20 ;  /* 0x000000ffff077224 */ /* 0x000fe200078e0014 */
[----:B------:R-:W-:Y:S01]  /*0810*/  IADD3 R5, P0, RZ, -R22, RZ ;  /* 0x80000016ff057210 */ /* 0x000fe20007f1e0ff */
[----:B------:R-:W-:Y:S01]  /*0820*/  ULDC UR4, c[0x0][0x150] ;  /* 0x0000540000047ab9 */ /* 0x000fe20000000800 */
[----:B------:R-:W-:Y:S01]  /*0830*/  I2FP.F32.U32 R0, R2 ;  /* 0x0000000200007245 */ /* 0x000fe20000201000 */
[----:B------:R-:W-:Y:S01]  /*0840*/  IMAD.MOV.U32 R6, RZ, RZ, R12 ;  /* 0x000000ffff067224 */ /* 0x000fe200078e000c */
[----:B------:R-:W-:Y:S01]  /*0850*/  IADD3.X R9, RZ, ~R3, RZ, P0, !PT ;  /* 0x80000003ff097210 */ /* 0x000fe200007fe4ff */
[----:B------:R-:W1:Y:S02]  /*0860*/  LDC.64 R20, c[0x0][0x640] ;  /* 0x00019000ff147b82 */ /* 0x000e640000000a00 */
[----:B------:R-:W-:Y:S01]  /*0870*/  FMUL R0, R0, UR4 ;  /* 0x0000000400007c20 */ /* 0x000fe20008400000 */
[----:B------:R-:W-:Y:S01]  /*0880*/  IMAD.WIDE.U32 R6, R5, R16, R6 ;  /* 0x0000001005067225 */ /* 0x000fe200078e0006 */
[----:B------:R-:W-:-:S03]  /*0890*/  ULDC UR4, c[0x0][0x154] ;  /* 0x0000550000047ab9 */ /* 0x000fc60000000800 */
[----:B------:R-:W-:Y:S01]  /*08a0*/  IMAD R8, R9, R16, RZ ;  /* 0x0000001009087224 */ /* 0x000fe200078e02ff */
[----:B------:R-:W2:Y:S01]  /*08b0*/  LDC R3, c[0x0][0x144] ;  /* 0x00005100ff037b82 */ /* 0x000ea20000000800 */
[----:B------:R-:W3:Y:S01]  /*08c0*/  F2I.U32.TRUNC.NTZ R0, R0 ;  /* 0x0000000000007305 */ /* 0x000ee2000020f000 */
[----:B------:R-:W-:Y:S02]  /*08d0*/  IMAD.MOV.U32 R9, RZ, RZ, -0x1 ;  /* 0xffffffffff097424 */ /* 0x000fe400078e00ff */
[----:B------:R-:W-:-:S04]  /*08e0*/  IMAD R5, R5, R17, R8 ;  /* 0x0000001105057224 */ /* 0x000fc800078e0208 */
[----:B------:R-:W4:Y:S01]  /*08f0*/  LDC R14, c[0x0][0x608] ;  /* 0x00018200ff0e7b82 */ /* 0x000f220000000800 */
[----:B------:R-:W-:Y:S01]  /*0900*/  IMAD.IADD R7, R7, 0x1, R5 ;  /* 0x0000000107077824 */ /* 0x000fe200078e0205 */
[----:B------:R-:W-:-:S04]  /*0910*/  I2FP.F32.U32 R5, R4 ;  /* 0x0000000400057245 */ /* 0x000fc80000201000 */
[-CC-:B0-----:R-:W-:Y:S02]  /*0920*/  SHF.R.U64 R12, R6, R10.reuse, R7.reuse ;  /* 0x0000000a060c7219 */ /* 0x181fe40000001207 */
[----:B------:R-:W0:Y:S01]  /*0930*/  LDC R8, c[0x0][0x658] ;  /* 0x00019600ff087b82 */ /* 0x000e220000000800 */
[----:B-1----:R-:W-:Y:S02]  /*0940*/  ISETP.NE.U32.AND P0, PT, R20, RZ, PT ;  /* 0x000000ff1400720c */ /* 0x002fe40003f05070 */
[----:B---3--:R-:W-:Y:S02]  /*0950*/  IADD3 R6, -R0, RZ, RZ ;  /* 0x000000ff00067210 */ /* 0x008fe40007ffe1ff */
[----:B------:R-:W-:Y:S02]  /*0960*/  ISETP.NE.AND.EX P0, PT, R21, RZ, PT, P0 ;  /* 0x000000ff1500720c */ /* 0x000fe40003f05300 */
[----:B------:R-:W-:Y:S01]  /*0970*/  SHF.R.U32.HI R7, RZ, R10, R7 ;  /* 0x0000000aff077219 */ /* 0x000fe20000011607 */
[----:B------:R-:W1:Y:S01]  /*0980*/  LDC R13, c[0x0][0x148] ;  /* 0x00005200ff0d7b82 */ /* 0x000e620000000800 */
[----:B--2---:R-:W-:-:S02]  /*0990*/  IMAD R0, R3, R6, R2 ;  /* 0x0000000603007224 */ /* 0x004fc400078e0202 */
[----:B------:R-:W-:-:S04]  /*09a0*/  FMUL R3, R5, UR4 ;  /* 0x0000000405037c20 */ /* 0x000fc80008400000 */
[----:B------:R2:W3:Y:S01]  /*09b0*/  F2I.U32.TRUNC.NTZ R11, R3 ;  /* 0x00000003000b7305 */ /* 0x0004e2000020f000 */
[----:B------:R-:W1:Y:S01]  /*09c0*/  LDC R17, c[0x0][0x600] ;  /* 0x00018000ff117b82 */ /* 0x000e620000000800 */
[-CC-:B----4-:R-:W-:Y:S02]  /*09d0*/  SHF.R.U64 R25, R12, R14.reuse, R7.reuse ;  /* 0x0000000e0c197219 */ /* 0x190fe40000001207 */
[----:B------:R-:W-:Y:S01]  /*09e0*/  SHF.R.U32.HI R5, RZ, R14, R7 ;  /* 0x0000000eff057219 */ /* 0x000fe20000011607 */
[----:B------:R-:W-:-:S04]  /*09f0*/  IMAD.MOV.U32 R7, RZ, RZ, 0x1 ;  /* 0x00000001ff077424 */ /* 0x000fc800078e00ff */
[----:B------:R-:W4:Y:S01]  /*0a00*/  LDC R16, c[0x0][0x648] ;  /* 0x00019200ff107b82 */ /* 0x000f220000000800 */
[-C--:B0-----:R-:W-:Y:S02]  /*0a10*/  SHF.L.U32 R2, R9, R8.reuse, RZ ;  /* 0x0000000809027219 */ /* 0x081fe400000006ff */
[-CC-:B------:R-:W-:Y:S02]  /*0a20*/  SHF.R.U64 R14, R25, R8.reuse, R5.reuse ;  /* 0x00000008190e7219 */ /* 0x180fe40000001205 */
[----:B------:R-:W-:Y:S02]  /*0a30*/  SHF.R.U32.HI R15, RZ, R8, R5 ;  /* 0x00000008ff0f7219 */ /* 0x000fe40000011605 */
[----:B------:R-:W-:Y:S01]  /*0a40*/  LOP3.LUT R10, RZ, R2, RZ, 0x33, !PT ;  /* 0x00000002ff0a7212 */ /* 0x000fe200078e33ff */
[----:B------:R-:W0:Y:S01]  /*0a50*/  LDC R23, c[0x0][0x638] ;  /* 0x00018e00ff177b82 */ /* 0x000e220000000800 */
[----:B------:R-:W-:Y:S01]  /*0a60*/  SHF.L.U32 R5, R7, R8, RZ ;  /* 0x0000000807057219 */ /* 0x000fe200000006ff */
[----:B------:R-:W-:Y:S01]  /*0a70*/  IMAD.MOV.U32 R2, RZ, RZ, R14 ;  /* 0x000000ffff027224 */ /* 0x000fe200078e000e */
[----:B--2---:R-:W-:-:S05]  /*0a80*/  MOV R3, R15 ;  /* 0x0000000f00037202 */ /* 0x004fca0000000f00 */
[----:B------:R-:W2:Y:S01]  /*0a90*/  LDC R18, c[0x0][0x610] ;  /* 0x00018400ff127b82 */ /* 0x000ea20000000800 */
[----:B---3--:R-:W-:Y:S05]  /*0aa0*/  @!P0 BRA `(.L_x_6) ;  /* 0x0000000000288947 */ /* 0x008fea0003800000 */
[----:B------:R-:W3:Y:S02]  /*0ab0*/  LDC R9, c[0x0][0x64c] ;  /* 0x00019300ff097b82 */ /* 0x000ee40000000800 */
[----:B---3--:R-:W-:-:S05]  /*0ac0*/  IADD3 R9, P0, R14, R9, RZ ;  /* 0x000000090e097210 */ /* 0x008fca0007f1e0ff */
        /* <DEDUP_REMOVED lines=8> */
.L_x_6:
[----:B----4-:R-:W-:Y:S01]  /*0b50*/  SHF.R.U64 R2, R2, R16, R3 ;  /* 0x0000001002027219 */ /* 0x010fe20000001203 */
[----:B-1----:R-:W-:Y:S01]  /*0b60*/  VIADD R3, R17, 0xffffffff ;  /* 0xffffffff11037836 */ /* 0x002fe20000000000 */
[----:B------:R-:W-:Y:S02]  /*0b70*/  LOP3.LUT R10, R25, R10, RZ, 0xc0, !PT ;  /* 0x0000000a190a7212 */ /* 0x000fe400078ec0ff */
[----:B------:R-:W-:Y:S01]  /*0b80*/  IADD3 R11, -R11, RZ, RZ ;  /* 0x000000ff0b0b7210 */ /* 0x000fe20007ffe1ff */
[----:B------:R-:W-:Y:S01]  /*0b90*/  IMAD.MOV R6, RZ, RZ, -R2 ;  /* 0x000000ffff067224 */ /* 0x000fe200078e0a02 */
[----:B------:R-:W-:Y:S01]  /*0ba0*/  LOP3.LUT R3, R12, R3, RZ, 0xc0, !PT ;  /* 0x000000030c037212 */ /* 0x000fe200078ec0ff */
[----:B------:R-:W-:Y:S02]  /*0bb0*/  IMAD R5, R5, R2, R10 ;  /* 0x0000000205057224 */ /* 0x000fe400078e020a */
[----:B------:R-:W-:Y:S02]  /*0bc0*/  @P3 IMAD R0, R13, R11, R4 ;  /* 0x0000000b0d003224 */ /* 0x000fe400078e0204 */
[----:B0-----:R-:W-:-:S02]  /*0bd0*/  IMAD R2, R6, R23, R14 ;  /* 0x0000001706027224 */ /* 0x001fc400078e020e */
[----:B--2---:R-:W-:Y:S02]  /*0be0*/  IMAD R18, R5, R18, R0 ;  /* 0x0000001205127224 */ /* 0x004fe400078e0200 */
[----:B------:R-:W-:Y:S01]  /*0bf0*/  IMAD R3, R2, R17, R3 ;  /* 0x0000001102037224 */ /* 0x000fe200078e0203 */
[----:B------:R-:W-:Y:S01]  /*0c00*/  MOV R17, R22 ;  /* 0x0000001600117202 */ /* 0x000fe20000000f00 */
[----:B------:R-:W-:-:S03]  /*0c10*/  IMAD.MOV.U32 R0, RZ, RZ, 0x1 ;  /* 0x00000001ff007424 */ /* 0x000fc600078e00ff */
[----:B------:R-:W-:Y:S02]  /*0c20*/  SEL R16, R3, R18, !P3 ;  /* 0x0000001203107207 */ /* 0x000fe40005800000 */
[----:B------:R-:W-:-:S07]  /*0c30*/  SEL R18, R18, R3, !P3 ;  /* 0x0000000312127207 */ /* 0x000fce0005800000 */
.L_x_4:
[----:B------:R-:W-:-:S08]  /*0c40*/  NOP ;  /* 0x0000000000007918 */ /* 0x000fd00000000000 */
[----:B------:R-:W0:Y:S02]  /*0c50*/  USETMAXREG.TRY_ALLOC.CTAPOOL UP0, 0xe8 ;  /* 0x000000e8000079c8 */ /* 0x000e240008000600 */
[----:B0-----:R-:W-:-:S13]  /*0c60*/  PLOP3.LUT P0, PT, PT, PT, UP0, 0x80, 0x0 ;  /* 0x000000000000781c */ /* 0x001fda0003f0f008 */
[----:B------:R-:W-:Y:S05]  /*0c70*/  @!P0 BRA `(.L_x_4) ;  /* 0xfffffffc00f08947 */ /* 0x000fea000383ffff */
[----:B------:R-:W-:Y:S01]  /*0c80*/  ULDC.64 UR4, c[0x0][0x598] ;  /* 0x0001660000047ab9 */ /* 0x000fe20000000a00 */
[----:B------:R-:W-:Y:S01]  /*0c90*/  ULDC.64 UR36, c[0x0][0x208] ;  /* 0x0000820000247ab9 */ /* 0x000fe20000000a00 */
[----:B------:R-:W-:-:S04]  /*0ca0*/  ISETP.NE.U32.AND P0, PT, RZ, UR4, PT ;  /* 0x00000004ff007c0c */ /* 0x000fc8000bf05070 */
[----:B------:R-:W-:-:S13]  /*0cb0*/  ISETP.NE.AND.EX P0, PT, RZ, UR5, PT, P0 ;  /* 0x00000005ff007c0c */ /* 0x000fda000bf05300 */
[----:B------:R-:W-:Y:S05]  /*0cc0*/  @!P0 BRA `(.L_x_7) ;  /* 0x00000000001c8947 */ /* 0x000fea0003800000 */
[----:B------:R-:W0:Y:S02]  /*0cd0*/  LDC.64 R2, c[0x0][0x598] ;  /* 0x00016600ff027b82 */ /* 0x000e240000000a00 */
[----:B0-----:R-:W2:Y:S02]  /*0ce0*/  LDG.E.64 R2, desc[UR36][R2.64] ;  /* 0x0000002402027981 */ /* 0x001ea4000c1e1b00 */
[----:B--2---:R-:W-:-:S04]  /*0cf0*/  ISETP.NE.U32.AND P0, PT, R2, RZ, PT ;  /* 0x000000ff0200720c */ /* 0x004fc80003f05070 */
[----:B------:R-:W-:-:S13]  /*0d00*/  ISETP.NE.AND.EX P0, PT, R3, RZ, PT, P0 ;  /* 0x000000ff0300720c */ /* 0x000fda0003f05300 */
[----:B------:R-:W-:Y:S05]  /*0d10*/  @!P0 BRA `(.L_x_7) ;  /* 0x0000000000088947 */ /* 0x000fea0003800000 */
[----:B------:R0:W5:Y:S01]  /*0d20*/  LD.E R23, desc[UR36][R2.64] ;  /* 0x0000002402177980 */ /* 0x000162000c101900 */
[----:B------:R-:W-:Y:S05]  /*0d30*/  BRA `(.L_x_8) ;  /* 0x0000000000247947 */ /* 0x000fea0003800000 */
.L_x_7:
[----:B------:R-:W-:Y:S02]  /*0d40*/  ULDC.64 UR4, c[0x0][0x588] ;  /* 0x0001620000047ab9 */ /* 0x000fe40000000a00 */
[----:B------:R-:W-:-:S04]  /*0d50*/  ISETP.NE.U32.AND P0, PT, RZ, UR4, PT ;  /* 0x00000004ff007c0c */ /* 0x000fc8000bf05070 */
[----:B------:R-:W-:-:S13]  /*0d60*/  ISETP.NE.AND.EX P0, PT, RZ, UR5, PT, P0 ;  /* 0x00000005ff007c0c */ /* 0x000fda000bf05300 */
[----:B------:R-:W-:Y:S05]  /*0d70*/  @!P0 BRA `(.L_x_9) ;  /* 0x00000000000c8947 */ /* 0x000fea0003800000 */
[----:B------:R-:W0:Y:S02]  /*0d80*/  LDC.64 R2, c[0x0][0x588] ;  /* 0x00016200ff027b82 */ /* 0x000e240000000a00 */
[----:B0-----:R1:W5:Y:S01]  /*0d90*/  LDG.E R23, desc[UR36][R2.64] ;  /* 0x0000002402177981 */ /* 0x001362000c1e1900 */
[----:B------:R-:W-:Y:S05]  /*0da0*/  BRA `(.L_x_8) ;  /* 0x0000000000087947 */ /* 0x000fea0003800000 */
.L_x_9:
[----:B------:R-:W-:Y:S02]  /*0db0*/  ULDC UR4, c[0x0][0x580] ;  /* 0x0001600000047ab9 */ /* 0x000fe40000000800 */
[----:B------:R-:W-:-:S07]  /*0dc0*/  IMAD.U32 R23, RZ, RZ, UR4 ;  /* 0x00000004ff177e24 */ /* 0x000fce000f8e00ff */
.L_x_8:
[----:B------:R-:W-:Y:S02]  /*0dd0*/  ULDC.64 UR4, c[0x0][0x5a0] ;  /* 0x0001680000047ab9 */ /* 0x000fe40000000a00 */
[----:B------:R-:W-:-:S04]  /*0de0*/  ISETP.NE.U32.AND P0, PT, RZ, UR4, PT ;  /* 0x00000004ff007c0c */ /* 0x000fc8000bf05070 */
[----:B------:R-:W-:-:S13]  /*0df0*/  ISETP.NE.AND.EX P0, PT, RZ, UR5, PT, P0 ;  /* 0x00000005ff007c0c */ /* 0x000fda000bf05300 */
[----:B------:R-:W-:Y:S05]  /*0e00*/  @!P0 BRA `(.L_x_10) ;  /* 0x00000000001c8947 */ /* 0x000fea0003800000 */
[----:B01----:R-:W0:Y:S02]  /*0e10*/  LDC.64 R2, c[0x0][0x5a0] ;  /* 0x00016800ff027b82 */ /* 0x003e240000000a00 */
[----:B0-----:R-:W2:Y:S02]  /*0e20*/  LDG.E.64 R2, desc[UR36][R2.64] ;  /* 0x0000002402027981 */ /* 0x001ea4000c1e1b00 */
[----:B--2---:R-:W-:-:S04]  /*0e30*/  ISETP.NE.U32.AND P0, PT, R2, RZ, PT ;  /* 0x000000ff0200720c */ /* 0x004fc80003f05070 */
[----:B------:R-:W-:-:S13]  /*0e40*/  ISETP.NE.AND.EX P0, PT, R3, RZ, PT, P0 ;  /* 0x000000ff0300720c */ /* 0x000fda0003f05300 */
[----:B------:R-:W-:Y:S05]  /*0e50*/  @!P0 BRA `(.L_x_10) ;  /* 0x0000000000088947 */ /* 0x000fea0003800000 */
[----:B------:R0:W5:Y:S01]  /*0e60*/  LD.E R22, desc[UR36][R2.64] ;  /* 0x0000002402167980 */ /* 0x000162000c101900 */
[----:B------:R-:W-:Y:S05]  /*0e70*/  BRA `(.L_x_11) ;  /* 0x0000000000247947 */ /* 0x000fea0003800000 */
.L_x_10:
[----:B------:R-:W-:Y:S02]  /*0e80*/  ULDC.64 UR4, c[0x0][0x590] ;  /* 0x0001640000047ab9 */ /* 0x000fe40000000a00 */
[----:B------:R-:W-:-:S04]  /*0e90*/  ISETP.NE.U32.AND P0, PT, RZ, UR4, PT ;  /* 0x00000004ff007c0c */ /* 0x000fc8000bf05070 */
[----:B------:R-:W-:-:S13]  /*0ea0*/  ISETP.NE.AND.EX P0, PT, RZ, UR5, PT, P0 ;  /* 0x00000005ff007c0c */ /* 0x000fda000bf05300 */
[----:B------:R-:W-:Y:S05]  /*0eb0*/  @!P0 BRA `(.L_x_12) ;  /* 0x00000000000c8947 */ /* 0x000fea0003800000 */
[----:B01----:R-:W0:Y:S02]  /*0ec0*/  LDC.64 R2, c[0x0][0x590] ;  /* 0x00016400ff027b82 */ /* 0x003e240000000a00 */
[----:B0-----:R1:W5:Y:S01]  /*0ed0*/  LDG.E R22, desc[UR36][R2.64] ;  /* 0x0000002402167981 */ /* 0x001362000c1e1900 */
[----:B------:R-:W-:Y:S05]  /*0ee0*/  BRA `(.L_x_11) ;  /* 0x0000000000087947 */ /* 0x000fea0003800000 */
.L_x_12:
[----:B------:R-:W-:Y:S02]  /*0ef0*/  ULDC UR4, c[0x0][0x584] ;  /* 0x0001610000047ab9 */ /* 0x000fe40000000800 */
[----:B------:R-:W-:-:S07]  /*0f00*/  IMAD.U32 R22, RZ, RZ, UR4 ;  /* 0x00000004ff167e24 */ /* 0x000fce000f8e00ff */
.L_x_11:
[----:B------:R-:W-:-:S13]  /*0f10*/  LOP3.LUT P0, RZ, R0, 0xff, RZ, 0xc0, !PT ;  /* 0x000000ff00ff7812 */ /* 0x000fda000780c0ff */
[----:B------:R-:W-:Y:S05]  /*0f20*/  @!P0 EXIT ;  /* 0x000000000000894d */ /* 0x000fea0003800000 */
[----:B01----:R-:W2:Y:S01]  /*0f30*/  LDL R2, [R1+0x14] ;  /* 0x0000140001027983 */ /* 0x003ea20000100800 */
[----:B------:R-:W-:Y:S01]  /*0f40*/  ULDC UR4, c[0x0][0x28c] ;  /* 0x0000a30000047ab9 */ /* 0x000fe20000000800 */
[----:B------:R-:W-:Y:S01]  /*0f50*/  UMOV UR38, URZ ;  /* 0x0000003f00267c82 */ /* 0x000fe20008000000 */
[----:B------:R-:W-:Y:S01]  /*0f60*/  UIADD3 UR4, UR4, 0x1f, URZ ;  /* 0x0000001f04047890 */ /* 0x000fe2000fffe03f */
[----:B------:R-:W-:-:S03]  /*0f70*/  UMOV UR39, URZ ;  /* 0x0000003f00277c82 */ /* 0x000fc60008000000 */
[----:B------:R-:W-:-:S04]  /*0f80*/  USHF.R.S32.HI UR5, URZ, 0x1f, UR4 ;  /* 0x0000001f3f057899 */ /* 0x000fc80008011404 */
[----:B------:R-:W-:-:S04]  /*0f90*/  ULEA.HI UR5, UR5, UR4, URZ, 0x5 ;  /* 0x0000000405057291 */ /* 0x000fc8000f8f283f */
[----:B------:R-:W-:Y:S01]  /*0fa0*/  USHF.R.S32.HI UR40, URZ, 0x5, UR5 ;  /* 0x000000053f287899 */ /* 0x000fe20008011405 */
[----:B--2---:R-:W-:-:S11]  /*0fb0*/  LOP3.LUT R168, R2, 0x1, RZ, 0xfc, !PT ;  /* 0x0000000102a87812 */ /* 0x004fd600078efcff */
.L_x_295:
[----:B------:R-:W0:Y:S01]  /*0fc0*/  S2R R3, SR_CgaCtaId ;  /* 0x0000000000037919 */ /* 0x000e220000008800 */
[----:B------:R-:W-:-:S04]  /*0fd0*/  MOV R0, 0x400 ;  /* 0x0000040000007802 */ /* 0x000fc80000000f00 */
[----:B0-----:R-:W-:-:S05]  /*0fe0*/  LEA R24, R3, R0, 0x18 ;  /* 0x0000000003187211 */ /* 0x001fca00078ec0ff */
[----:B------:R-:W-:-:S05]  /*0ff0*/  VIADD R0, R24, 0x800 ;  /* 0x0000080018007836 */ /* 0x000fca0000000000 */
[----:B------:R-:W-:-:S13]  /*1000*/  LOP3.LUT P0, RZ, R0, 0x9f, RZ, 0xc0, !PT ;  /* 0x0000009f00ff7812 */ /* 0x000fda000780c0ff */
[----:B-1-34-:R-:W-:Y:S05]  /*1010*/  @!P0 BRA `(.L_x_13) ;  /* 0x0000000000408947 */ /* 0x01afea0003800000 */
[----:B------:R-:W-:Y:S01]  /*1020*/  MOV R0, 0x0 ;  /* 0x0000000000007802 */ /* 0x000fe20000000f00 */
[----:B------:R-:W-:Y:S01]  /*1030*/  ULDC.64 UR4, c[0x4][0x70] ;  /* 0x01001c0000047ab9 */ /* 0x000fe20000000a00 */
[----:B------:R-:W-:Y:S01]  /*1040*/  ULDC.64 UR6, c[0x4][0x8] ;  /* 0x0100020000067ab9 */ /* 0x000fe20000000a00 */
[----:B------:R-:W-:Y:S01]  /*1050*/  MOV R4, UR4 ;  /* 0x0000000400047c02 */ /* 0x000fe20008000f00 */
[----:B------:R0:W1:Y:S01]  /*1060*/  LDC.64 R2, c[0x4][R0] ;  /* 0x0100000000027b82 */ /* 0x0000620000000a00 */
[----:B------:R-:W-:Y:S01]  /*1070*/  IMAD.U32 R5, RZ, RZ, UR5 ;  /* 0x00000005ff057e24 */ /* 0x000fe2000f8e00ff */
[----:B------:R-:W-:Y:S01]  /*1080*/  ULDC.64 UR4, c[0x4][0x78] ;  /* 0x01001e0000047ab9 */ /* 0x000fe20000000a00 */
[----:B------:R-:W-:Y:S01]  /*1090*/  MOV R10, UR6 ;  /* 0x00000006000a7c02 */ /* 0x000fe20008000f00 */
[----:B------:R-:W-:Y:S01]  /*10a0*/  IMAD.U32 R6, RZ, RZ, UR4 ;  /* 0x00000004ff067e24 */ /* 0x000fe2000f8e00ff */
[----:B------:R-:W-:Y:S01]  /*10b0*/  MOV R13, RZ ;  /* 0x000000ff000d7202 */ /* 0x000fe20000000f00 */
[----:B------:R-:W-:-:S02]  /*10c0*/  IMAD.U32 R7, RZ, RZ, UR5 ;  /* 0x00000005ff077e24 */ /* 0x000fc4000f8e00ff */
[----:B------:R-:W-:Y:S02]  /*10d0*/  IMAD.U32 R11, RZ, RZ, UR7 ;  /* 0x00000007ff0b7e24 */ /* 0x000fe4000f8e00ff */
[----:B------:R-:W-:Y:S02]  /*10e0*/  IMAD.MOV.U32 R8, RZ, RZ, 0x70 ;  /* 0x00000070ff087424 */ /* 0x000fe400078e00ff */
[----:B0-----:R-:W-:-:S07]  /*10f0*/  IMAD.MOV.U32 R12, RZ, RZ, 0x1 ;  /* 0x00000001ff0c7424 */ /* 0x001fce00078e00ff */
[----:B------:R-:W-:-:S07]  /*1100*/  LEPC R20, `(.L_x_13) ;  /* 0x000000001014794e */ /* 0x000fce0000000000 */
[----:B-1---5:R-:W-:Y:S05]  /*1110*/  CALL.ABS.NOINC R2 ;  /* 0x0000000002007343 */ /* 0x022fea0003c00000 */
.L_x_13:
[----:B------:R-:W-:-:S05]  /*1120*/  VIADD R28, R24, 0x20800 ;  /* 0x00020800181c7836 */ /* 0x000fca0000000000 */
[----:B------:R-:W-:-:S13]  /*1130*/  LOP3.LUT P0, RZ, R28, 0x3ff, RZ, 0xc0, !PT ;  /* 0x000003ff1cff7812 */ /* 0x000fda000780c0ff */
[----:B------:R-:W-:Y:S05]  /*1140*/  @!P0 BRA `(.L_x_14) ;  /* 0x00000000007c8947 */ /* 0x000fea0003800000 */
[----:B------:R-:W-:Y:S01]  /*1150*/  MOV R2, 0x0 ;  /* 0x0000000000027802 */ /* 0x000fe20000000f00 */
[----:B------:R-:W-:Y:S01]  /*1160*/  ULDC.64 UR4, c[0x4][0x70] ;  /* 0x01001c0000047ab9 */ /* 0x000fe20000000a00 */
[----:B------:R-:W-:Y:S01]  /*1170*/  ULDC.64 UR6, c[0x4][0x78] ;  /* 0x01001e0000067ab9 */ /* 0x000fe20000000a00 */
[----:B------:R-:W-:Y:S01]  /*1180*/  IMAD.U32 R4, RZ, RZ, UR4 ;  /* 0x00000004ff047e24 */ /* 0x000fe2000f8e00ff */
[----:B------:R0:W1:Y:S01]  /*1190*/  LDC.64 R14, c[0x4][R2] ;  /* 0x01000000020e7b82 */ /* 0x0000620000000a00 */
[----:B------:R-:W-:Y:S01]  /*11a0*/  IMAD.U32 R5, RZ, RZ, UR5 ;  /* 0x00000005ff057e24 */ /* 0x000fe2000f8e00ff */
[----:B------:R-:W-:Y:S01]  /*11b0*/  ULDC.64 UR4, c[0x4][0x10] ;  /* 0x0100040000047ab9 */ /* 0x000fe20000000a00 */
[----:B------:R-:W-:Y:S01]  /*11c0*/  MOV R6, UR6 ;  /* 0x0000000600067c02 */ /* 0x000fe20008000f00 */
[----:B------:R-:W-:Y:S01]  /*11d0*/  IMAD.U32 R7, RZ, RZ, UR7 ;  /* 0x00000007ff077e24 */ /* 0x000fe2000f8e00ff */
[----:B------:R-:W-:Y:S01]  /*11e0*/  MOV R8, 0x70 ;  /* 0x0000007000087802 */ /* 0x000fe20000000f00 */
[----:B------:R-:W-:-:S02]  /*11f0*/  IMAD.U32 R10, RZ, RZ, UR4 ;  /* 0x00000004ff0a7e24 */ /* 0x000fc4000f8e00ff */
[----:B------:R-:W-:Y:S02]  /*1200*/  IMAD.U32 R11, RZ, RZ, UR5 ;  /* 0x00000005ff0b7e24 */ /* 0x000fe4000f8e00ff */
[----:B------:R-:W-:Y:S02]  /*1210*/  IMAD.MOV.U32 R12, RZ, RZ, 0x1 ;  /* 0x00000001ff0c7424 */ /* 0x000fe400078e00ff */
[----:B0-----:R-:W-:-:S07]  /*1220*/  IMAD.MOV.U32 R13, RZ, RZ, RZ ;  /* 0x000000ffff0d7224 */ /* 0x001fce00078e00ff */
[----:B------:R-:W-:-:S07]  /*1230*/  LEPC R20, `(.L_x_15) ;  /* 0x000000001014794e */ /* 0x000fce0000000000 */
[----:B-1---5:R-:W-:Y:S05]  /*1240*/  CALL.ABS.NOINC R14 ;  /* 0x000000000e007343 */ /* 0x022fea0003c00000 */
.L_x_15:
[----:B------:R-:W0:Y:S01]  /*1250*/  LDC.64 R2, c[0x4][R2] ;  /* 0x0100000002027b82 */ /* 0x000e220000000a00 */
[----:B------:R-:W-:Y:S01]  /*1260*/  ULDC.64 UR4, c[0x4][0x70] ;  /* 0x01001c0000047ab9 */ /* 0x000fe20000000a00 */
[----:B------:R-:W-:Y:S01]  /*1270*/  ULDC.64 UR6, c[0x4][0x10] ;  /* 0x0100040000067ab9 */ /* 0x000fe20000000a00 */
[----:B------:R-:W-:Y:S01]  /*1280*/  IMAD.U32 R4, RZ, RZ, UR4 ;  /* 0x00000004ff047e24 */ /* 0x000fe2000f8e00ff */
[----:B------:R-:W-:Y:S01]  /*1290*/  MOV R5, UR5 ;  /* 0x0000000500057c02 */ /* 0x000fe20008000f00 */
[----:B------:R-:W-:Y:S01]  /*12a0*/  ULDC.64 UR4, c[0x4][0x78] ;  /* 0x01001e0000047ab9 */ /* 0x000fe20000000a00 */
[----:B------:R-:W-:Y:S01]  /*12b0*/  IMAD.U32 R10, RZ, RZ, UR6 ;  /* 0x00000006ff0a7e24 */ /* 0x000fe2000f8e00ff */
[----:B------:R-:W-:Y:S01]  /*12c0*/  MOV R11, UR7 ;  /* 0x00000007000b7c02 */ /* 0x000fe20008000f00 */
[----:B------:R-:W-:Y:S02]  /*12d0*/  IMAD.U32 R6, RZ, RZ, UR4 ;  /* 0x00000004ff067e24 */ /* 0x000fe4000f8e00ff */
[----:B------:R-:W-:-:S02]  /*12e0*/  IMAD.U32 R7, RZ, RZ, UR5 ;  /* 0x00000005ff077e24 */ /* 0x000fc4000f8e00ff */
[----:B------:R-:W-:Y:S02]  /*12f0*/  IMAD.MOV.U32 R8, RZ, RZ, 0x70 ;  /* 0x00000070ff087424 */ /* 0x000fe400078e00ff */
[----:B------:R-:W-:Y:S02]  /*1300*/  IMAD.MOV.U32 R12, RZ, RZ, 0x1 ;  /* 0x00000001ff0c7424 */ /* 0x000fe400078e00ff */
[----:B------:R-:W-:-:S07]  /*1310*/  IMAD.MOV.U32 R13, RZ, RZ, RZ ;  /* 0x000000ffff0d7224 */ /* 0x000fce00078e00ff */
[----:B------:R-:W-:-:S07]  /*1320*/  LEPC R20, `(.L_x_14) ;  /* 0x000000001014794e */ /* 0x000fce0000000000 */
[----:B0-----:R-:W-:Y:S05]  /*1330*/  CALL.ABS.NOINC R2 ;  /* 0x0000000002007343 */ /* 0x001fea0003c00000 */
.L_x_14:
[----:B------:R-:W0:Y:S01]  /*1340*/  S2R R2, SR_TID.X ;  /* 0x0000000000027919 */ /* 0x000e220000002100 */
[----:B------:R-:W-:Y:S01]  /*1350*/  UMOV UR4, 0xffffffff ;  /* 0xffffffff00047882 */ /* 0x000fe20000000000 */
[----:B------:R-:W-:Y:S02]  /*1360*/  ISETP.NE.AND P0, PT, R168, 0x3, PT ;  /* 0x00000003a800780c */ /* 0x000fe40003f05270 */
[----:B0-----:R-:W-:-:S04]  /*1370*/  LOP3.LUT R13, R2, 0x80, RZ, 0xc0, !PT ;  /* 0x00000080020d7812 */ /* 0x001fc800078ec0ff */
[----:B------:R-:W-:Y:S01]  /*1380*/  SHF.R.U32.HI R13, RZ, 0x7, R13 ;  /* 0x00000007ff0d7819 */ /* 0x000fe2000001160d */
[----:B------:R-:W-:Y:S06]  /*1390*/  BRA.DIV UR4, `(.L_x_16) ;  /* 0x000000ae04447947 */ /* 0x000fec000b800000 */
.L_x_323:
[----:B------:R-:W-:Y:S05]  /*13a0*/  @!P0 BRA `(.L_x_17) ;  /* 0x0000000000048947 */ /* 0x000fea0003800000 */
[----:B------:R-:W-:Y:S01]  /*13b0*/  BPT.TRAP 0x1 ;  /* 0x000000040000795c */ /* 0x000fe20000300000 */
.L_x_17:
[----:B------:R-:W-:Y:S01]  /*13c0*/  MOV R3, UR39 ;  /* 0x0000002700037c02 */ /* 0x000fe20008000f00 */
[----:B------:R-:W-:-:S04]  /*13d0*/  IMAD.U32 R0, RZ, RZ, UR38 ;  /* 0x00000026ff007e24 */ /* 0x000fc8000f8e00ff */
[----:B------:R-:W-:Y:S01]  /*13e0*/  IMAD R3, R3, 0x8, R24 ;  /* 0x0000000803037824 */ /* 0x000fe200078e0218 */
[----:B------:R-:W-:-:S04]  /*13f0*/  SHF.L.U32 R0, R0, 0x1f, RZ ;  /* 0x0000001f00007819 */ /* 0x000fc800000006ff */
[----:B------:R0:W1:Y:S01]  /*1400*/  SYNCS.PHASECHK.TRANS64.TRYWAIT P1, [R3+URZ], R0 ;  /* 0x00000000030075a7 */ /* 0x000062000802017f */
[----:B------:R-:W-:Y:S05]  /*1410*/  @!P0 BRA `(.L_x_18) ;  /* 0x0000000000048947 */ /* 0x000fea0003800000 */
[----:B------:R-:W-:Y:S01]  /*1420*/  BPT.TRAP 0x1 ;  /* 0x000000040000795c */ /* 0x000fe20000300000 */
.L_x_18:
[----:B-1----:R-:W-:Y:S05]  /*1430*/  @P1 BRA `(.L_x_19) ;  /* 0x0000000000081947 */ /* 0x002fea0003800000 */
[----:B------:R-:W1:Y:S02]  /*1440*/  SYNCS.PHASECHK.TRANS64.TRYWAIT P1, [R3+URZ], R0 ;  /* 0x00000000030075a7 */ /* 0x000e64000802017f */
[----:B-1----:R-:W-:Y:S05]  /*1450*/  @!P1 BRA `(.L_x_20) ;  /* 0x000000ac00309947 */ /* 0x002fea0003800000 */
.L_x_19:
[----:B------:R-:W-:-:S04]  /*1460*/  UIADD3 UR4, UR39, 0x1, URZ ;  /* 0x0000000127047890 */ /* 0x000fc8000fffe03f */
[----:B------:R-:W-:Y:S02]  /*1470*/  UISETP.NE.AND UP0, UPT, UR4, 0x4, UPT ;  /* 0x000000040400788c */ /* 0x000fe4000bf05270 */
[----:B------:R-:W-:Y:S02]  /*1480*/  IMAD.U32 R2, RZ, RZ, UR4 ;  /* 0x00000004ff027e24 */ /* 0x000fe4000f8e00ff */
[----:B------:R-:W-:Y:S02]  /*1490*/  USEL UR4, URZ, 0x1, UP0 ;  /* 0x000000013f047887 */ /* 0x000fe40008000000 */
[----:B------:R-:W-:Y:S02]  /*14a0*/  PLOP3.LUT P1, PT, PT, PT, UP0, 0x80, 0x0 ;  /* 0x000000000000781c */ /* 0x000fe40003f2f008 */
[----:B------:R-:W-:Y:S02]  /*14b0*/  ULOP3.LUT UR4, UR38, UR4, URZ, 0x3c, !UPT ;  /* 0x0000000426047292 */ /* 0x000fe4000f8e3c3f */
[----:B------:R-:W-:-:S04]  /*14c0*/  SEL R2, R2, RZ, P1 ;  /* 0x000000ff02027207 */ /* 0x000fc80000800000 */
[----:B------:R-:W-:Y:S01]  /*14d0*/  MOV R14, UR4 ;  /* 0x00000004000e7c02 */ /* 0x000fe20008000f00 */
[----:B------:R-:W-:Y:S06]  /*14e0*/  @!P0 BRA `(.L_x_21) ;  /* 0x0000000000048947 */ /* 0x000fec0003800000 */
[----:B------:R-:W-:Y:S01]  /*14f0*/  BPT.TRAP 0x1 ;  /* 0x000000040000795c */ /* 0x000fe20000300000 */
.L_x_21:
[----:B------:R-:W0:Y:S01]  /*1500*/  S2R R5, SR_TID.X ;  /* 0x0000000000057919 */ /* 0x000e220000002100 */
[----:B------:R-:W-:Y:S01]  /*1510*/  USHF.L.U32 UR4, UR39, 0xd, URZ ;  /* 0x0000000d27047899 */ /* 0x000fe2000800063f */
[----:B------:R-:W-:Y:S01]  /*1520*/  IMAD.MOV.U32 R9, RZ, RZ, 0x90 ;  /* 0x00000090ff097424 */ /* 0x000fe200078e00ff */
[----:B------:R-:W-:Y:S01]  /*1530*/  SHF.L.U32 R12, R14, 0x1f, RZ ;  /* 0x0000001f0e0c7819 */ /* 0x000fe200000006ff */
[----:B------:R-:W-:-:S05]  /*1540*/  IMAD.U32 R11, RZ, RZ, UR40 ;  /* 0x00000028ff0b7e24 */ /* 0x000fca000f8e00ff */
[----:B------:R-:W-:Y:S02]  /*1550*/  ISETP.NE.AND P2, PT, R11, 0x1, PT ;  /* 0x000000010b00780c */ /* 0x000fe40003f45270 */
[----:B01----:R-:W-:Y:S01]  /*1560*/  SHF.R.U32.HI R0, RZ, 0x2, R5 ;  /* 0x00000002ff007819 */ /* 0x003fe20000011605 */
[C---:B------:R-:W-:Y:S02]  /*1570*/  IMAD.SHL.U32 R3, R5.reuse, 0x8, RZ ;  /* 0x0000000805037824 */ /* 0x040fe400078e00ff */
[----:B------:R-:W-:Y:S01]  /*1580*/  IMAD.SHL.U32 R6, R5, 0x10, RZ ;  /* 0x0000001005067824 */ /* 0x000fe200078e00ff */
[C---:B------:R-:W-:Y:S02]  /*1590*/  LOP3.LUT R4, R0.reuse, 0x3, RZ, 0xc0, !PT ;  /* 0x0000000300047812 */ /* 0x040fe400078ec0ff */
[----:B------:R-:W-:Y:S02]  /*15a0*/  LOP3.LUT R5, R0, 0x4, RZ, 0xc0, !PT ;  /* 0x0000000400057812 */ /* 0x000fe400078ec0ff */
[----:B------:R-:W-:-:S02]  /*15b0*/  LOP3.LUT R3, R3, 0x18, R4, 0xe2, !PT ;  /* 0x0000001803037812 */ /* 0x000fc400078ee204 */
[----:B------:R-:W-:Y:S02]  /*15c0*/  LOP3.LUT R6, R6, 0xe00, RZ, 0xc0, !PT ;  /* 0x00000e0006067812 */ /* 0x000fe400078ec0ff */
[----:B------:R-:W-:Y:S02]  /*15d0*/  LOP3.LUT R3, R3, R5, RZ, 0xfc, !PT ;  /* 0x0000000503037212 */ /* 0x000fe400078efcff */
[----:B------:R-:W-:Y:S02]  /*15e0*/  LOP3.LUT P1, RZ, R0, 0x4, RZ, 0xc0, !PT ;  /* 0x0000000400ff7812 */ /* 0x000fe4000782c0ff */
[----:B------:R-:W-:Y:S02]  /*15f0*/  LOP3.LUT R7, R3, R6, RZ, 0xfc, !PT ;  /* 0x0000000603077212 */ /* 0x000fe400078efcff */
[----:B------:R-:W-:Y:S02]  /*1600*/  SEL R9, R9, 0x70, !P1 ;  /* 0x0000007009097807 */ /* 0x000fe40004800000 */
[----:B------:R-:W-:-:S04]  /*1610*/  LOP3.LUT R3, R7, UR4, RZ, 0xfc, !PT ;  /* 0x0000000407037c12 */ /* 0x000fc8000f8efcff */
[----:B------:R-:W-:Y:S01]  /*1620*/  LEA R8, R3, R24, 0x2 ;  /* 0x0000001803087211 */ /* 0x000fe200078e10ff */
[----:B------:R-:W-:-:S04]  /*1630*/  IMAD R3, R2, 0x8, R24 ;  /* 0x0000000802037824 */ /* 0x000fc800078e0218 */
[----:B------:R-:W-:Y:S01]  /*1640*/  IMAD.IADD R10, R8, 0x1, R9 ;  /* 0x00000001080a7824 */ /* 0x000fe200078e0209 */
[----:B------:R0:W1:Y:S01]  /*1650*/  SYNCS.PHASECHK.TRANS64.TRYWAIT P1, [R3+URZ], R12 ;  /* 0x0000000c030075a7 */ /* 0x000062000802017f */
[----:B------:R0:W2:Y:S05]  /*1660*/  LDS R24, [R8+0x800] ;  /* 0x0008000008187984 */ /* 0x0000aa0000000800 */
[----:B------:R-:W-:Y:S05]  /*1670*/  WARPSYNC.ALL ;  /* 0x0000000000007948 */ /* 0x000fea0003800000 */
[----:B------:R-:W-:Y:S04]  /*1680*/  LDS R25, [R8+0xc00] ;  /* 0x000c000008197984 */ /* 0x000fe80000000800 */
[----:B------:R-:W-:Y:S04]  /*1690*/  LDS R152, [R8+0x4800] ;  /* 0x0048000008987984 */ /* 0x000fe80000000800 */
[----:B------:R-:W-:Y:S04]  /*16a0*/  LDS R153, [R8+0x4c00] ;  /* 0x004c000008997984 */ /* 0x000fe80000000800 */
[----:B------:R-:W-:Y:S04]  /*16b0*/  LDS R156, [R8+0x900] ;  /* 0x00090000089c7984 */ /* 0x000fe80000000800 */
[----:B------:R-:W-:Y:S04]  /*16c0*/  LDS R157, [R8+0xd00] ;  /* 0x000d0000089d7984 */ /* 0x000fe80000000800 */
[----:B------:R-:W-:Y:S04]  /*16d0*/  LDS R160, [R8+0x4900] ;  /* 0x0049000008a07984 */ /* 0x000fe80000000800 */
[----:B------:R-:W-:Y:S04]  /*16e0*/  LDS R161, [R8+0x4d00] ;  /* 0x004d000008a17984 */ /* 0x000fe80000000800 */
[----:B------:R-:W-:Y:S04]  /*16f0*/  LDS R26, [R10+0x800] ;  /* 0x000800000a1a7984 */ /* 0x000fe80000000800 */
[----:B------:R-:W2:Y:S04]  /*1700*/  LDS R27, [R10+0xc00] ;  /* 0x000c00000a1b7984 */ /* 0x000ea80000000800 */
[----:B------:R-:W-:Y:S04]  /*1710*/  LDS R154, [R10+0x4800] ;  /* 0x004800000a9a7984 */ /* 0x000fe80000000800 */
[----:B------:R-:W3:Y:S04]  /*1720*/  LDS R155, [R10+0x4c00] ;  /* 0x004c00000a9b7984 */ /* 0x000ee80000000800 */
[----:B------:R-:W-:Y:S04]  /*1730*/  LDS R158, [R10+0x900] ;  /* 0x000900000a9e7984 */ /* 0x000fe80000000800 */
[----:B------:R-:W4:Y:S04]  /*1740*/  LDS R159, [R10+0xd00] ;  /* 0x000d00000a9f7984 */ /* 0x000f280000000800 */
[----:B------:R-:W-:Y:S04]  /*1750*/  LDS R162, [R10+0x4900] ;  /* 0x004900000aa27984 */ /* 0x000fe80000000800 */
[----:B------:R-:W0:Y:S01]  /*1760*/  LDS R163, [R10+0x4d00] ;  /* 0x004d00000aa37984 */ /* 0x000e220000000800 */
[----:B------:R-:W-:Y:S01]  /*1770*/  R2UR UR4, R28 ;  /* 0x000000001c0472ca */ /* 0x000fe200000e0000 */
[----:B--2---:R-:W-:Y:S01]  /*1780*/  WARPGROUP.ARRIVE ;  /* 0x00000000000079c5 */ /* 0x004fe20000000000 */
[----:B------:R-:W-:-:S02]  /*1790*/  UMOV UR7, 0x40000040 ;  /* 0x4000004000077882 */ /* 0x000fc40000000000 */
[----:B------:R-:W-:-:S09]  /*17a0*/  UMOV UR11, UR7 ;  /* 0x00000007000b7c82 */ /* 0x000fd20008000000 */
[----:B------:R-:W-:-:S04]  /*17b0*/  USHF.R.U32.HI UR4, URZ, 0x4, UR4 ;  /* 0x000000043f047899 */ /* 0x000fc80008011604 */
[----:B------:R-:W-:-:S04]  /*17c0*/  ULOP3.LUT UR4, UR4, 0x3fff, URZ, 0xc0, !UPT ;  /* 0x00003fff04047892 */ /* 0x000fc8000f8ec03f */
[----:B------:R-:W-:-:S04]  /*17d0*/  ULOP3.LUT UR4, UR4, 0x10000, URZ, 0xfc, !UPT ;  /* 0x0001000004047892 */ /* 0x000fc8000f8efc3f */
[----:B------:R-:W-:-:S04]  /*17e0*/  ULEA UR6, UR39, UR4, 0xa ;  /* 0x0000000427067291 */ /* 0x000fc8000f8e503f */
[----:B------:R-:W-:-:S03]  /*17f0*/  UIADD3 UR8, UR6, 0x2, URZ ;  /* 0x0000000206087890 */ /* 0x000fc6000fffe03f */
[----:B------:R-:W-:Y:S02]  /*1800*/  UMOV UR10, UR6 ;  /* 0x00000006000a7c82 */ /* 0x000fe40008000000 */
[----:B------:R-:W-:Y:S01]  /*1810*/  HGMMA.64x128x8.F32.TF32 R88, R24, gdesc[UR4], RZ, !UPT, gsb0 ;  /* 0x05e0000418587df0 */ /* 0x000fe2000c0028ff */
[----:B------:R-:W-:Y:S02]  /*1820*/  UMOV UR7, 0x40000040 ;  /* 0x4000004000077882 */ /* 0x000fe40000000000 */
[----:B------:R-:W-:Y:S02]  /*1830*/  WARPGROUP.DEPBAR.LE gsb0, 0x0 ;  /* 0x00008000000079c5 */ /* 0x000fe40000010000 */
[----:B---3--:R-:W-:-:S07]  /*1840*/  WARPGROUP.ARRIVE ;  /* 0x00000000000079c5 */ /* 0x008fce0000000000 */
[----:B------:R-:W-:Y:S01]  /*1850*/  HGMMA.64x128x8.F32.TF32 R24, R152, gdesc[UR8], RZ, !UPT, gsb0 ;  /* 0x05e0000898187df0 */ /* 0x000fe2000c0028ff */
[----:B------:R-:W-:Y:S01]  /*1860*/  UMOV UR10, UR8 ;  /* 0x00000008000a7c82 */ /* 0x000fe20008000000 */
[----:B------:R-:W-:Y:S01]  /*1870*/  UMOV UR11, 0x40000040 ;  /* 0x40000040000b7882 */ /* 0x000fe20000000000 */
[----:B------:R-:W-:Y:S02]  /*1880*/  UIADD3 UR8, UR6, 0x4, URZ ;  /* 0x0000000406087890 */ /* 0x000fe4000fffe03f */
[----:B------:R-:W-:Y:S01]  /*1890*/  UIADD3 UR6, UR6, 0x6, URZ ;  /* 0x0000000606067890 */ /* 0x000fe2000fffe03f */
[----:B------:R-:W-:Y:S02]  /*18a0*/  WARPGROUP.DEPBAR.LE gsb0, 0x0 ;  /* 0x00008000000079c5 */ /* 0x000fe40000010000 */
[----:B----4-:R-:W-:-:S06]  /*18b0*/  WARPGROUP.ARRIVE ;  /* 0x00000000000079c5 */ /* 0x010fcc0000000000 */
[----:B------:R-:W-:Y:S03]  /*18c0*/  HGMMA.64x128x8.F32.TF32 R88, R156, gdesc[UR8], R88, gsb0 ;  /* 0x05e000089c587df0 */ /* 0x000fe60008002858 */
[----:B------:R-:W-:Y:S02]  /*18d0*/  WARPGROUP.DEPBAR.LE gsb0, 0x0 ;  /* 0x00008000000079c5 */ /* 0x000fe40000010000 */
[----:B0-----:R-:W-:-:S07]  /*18e0*/  WARPGROUP.ARRIVE ;  /* 0x00000000000079c5 */ /* 0x001fce0000000000 */
[----:B------:R-:W-:Y:S01]  /*18f0*/  HGMMA.64x128x8.F32.TF32 R24, R160, gdesc[UR8], R24, gsb0 ;  /* 0x05e00008a0187df0 */ /* 0x000fe20008002818 */
[----:B------:R-:W-:Y:S01]  /*1900*/  UMOV UR10, UR8 ;  /* 0x00000008000a7c82 */ /* 0x000fe20008000000 */
[----:B------:R-:W-:Y:S01]  /*1910*/  UMOV UR11, 0x40000040 ;  /* 0x40000040000b7882 */ /* 0x000fe20000000000 */
[----:B------:R-:W-:Y:S02]  /*1920*/  WARPGROUP.DEPBAR.LE gsb0, 0x0 ;  /* 0x00008000000079c5 */ /* 0x000fe40000010000 */
[----:B------:R-:W-:Y:S04]  /*1930*/  LDS R152, [R8+0xa00] ;  /* 0x000a000008987984 */ /* 0x000fe80000000800 */
[----:B------:R-:W-:Y:S04]  /*1940*/  LDS R153, [R8+0xe00] ;  /* 0x000e000008997984 */ /* 0x000fe80000000800 */
[----:B------:R-:W-:Y:S04]  /*1950*/  LDS R154, [R10+0xa00] ;  /* 0x000a00000a9a7984 */ /* 0x000fe80000000800 */
[----:B------:R-:W0:Y:S04]  /*1960*/  LDS R155, [R10+0xe00] ;  /* 0x000e00000a9b7984 */ /* 0x000e280000000800 */
[----:B------:R-:W-:Y:S04]  /*1970*/  LDS R156, [R8+0x4a00] ;  /* 0x004a0000089c7984 */ /* 0x000fe80000000800 */
[----:B------:R-:W-:Y:S04]  /*1980*/  LDS R157, [R8+0x4e00] ;  /* 0x004e0000089d7984 */ /* 0x000fe80000000800 */
[----:B------:R-:W-:Y:S04]  /*1990*/  LDS R158, [R10+0x4a00] ;  /* 0x004a00000a9e7984 */ /* 0x000fe80000000800 */
[----:B------:R-:W2:Y:S01]  /*19a0*/  LDS R159, [R10+0x4e00] ;  /* 0x004e00000a9f7984 */ /* 0x000ea20000000800 */
[----:B0-----:R-:W-:-:S06]  /*19b0*/  WARPGROUP.ARRIVE ;  /* 0x00000000000079c5 */ /* 0x001fcc0000000000 */
[----:B------:R-:W-:Y:S03]  /*19c0*/  HGMMA.64x128x8.F32.TF32 R88, R152, gdesc[UR8], R88, gsb0 ;  /* 0x05e0000898587df0 */ /* 0x000fe60008002858 */
[----:B------:R-:W-:Y:S02]  /*19d0*/  WARPGROUP.DEPBAR.LE gsb0, 0x0 ;  /* 0x00008000000079c5 */ /* 0x000fe40000010000 */
[----:B--2---:R-:W-:-:S07]  /*19e0*/  WARPGROUP.ARRIVE ;  /* 0x00000000000079c5 */ /* 0x004fce0000000000 */
[----:B------:R-:W-:Y:S03]  /*19f0*/  HGMMA.64x128x8.F32.TF32 R24, R156, gdesc[UR8], R24, gsb0 ;  /* 0x05e000089c187df0 */ /* 0x000fe60008002818 */
        /* <DEDUP_REMOVED lines=15> */
[----:B------:R-:W-:Y:S05]  /*1af0*/  @!P2 BRA `(.L_x_22) ;  /* 0x0000000c00d8a947 */ /* 0x000fea0003800000 */
[----:B------:R-:W-:Y:S05]  /*1b00*/  @!P0 BRA `(.L_x_23) ;  /* 0x0000000000048947 */ /* 0x000fea0003800000 */
[----:B------:R-:W-:Y:S01]  /*1b10*/  BPT.TRAP 0x1 ;  /* 0x000000040000795c */ /* 0x000fe20000300000 */
.L_x_23:
[----:B-1----:R-:W-:Y:S05]  /*1b20*/  @P1 BRA `(.L_x_24) ;  /* 0x0000000000181947 */ /* 0x002fea0003800000 */
[----:B------:R-:W0:Y:S01]  /*1b30*/  S2UR UR6, SR_CgaCtaId ;  /* 0x00000000000679c3 */ /* 0x000e220000008800 */
[----:B------:R-:W-:Y:S02]  /*1b40*/  UMOV UR5, 0x400 ;  /* 0x0000040000057882 */ /* 0x000fe40000000000 */
[----:B0-----:R-:W-:-:S06]  /*1b50*/  ULEA UR5, UR6, UR5, 0x18 ;  /* 0x0000000506057291 */ /* 0x001fcc000f8ec03f */
[----:B------:R-:W-:-:S04]  /*1b60*/  LEA R3, R2, UR5, 0x3 ;  /* 0x0000000502037c11 */ /* 0x000fc8000f8e18ff */
[----:B------:R-:W0:Y:S02]  /*1b70*/  SYNCS.PHASECHK.TRANS64.TRYWAIT P1, [R3+URZ], R12 ;  /* 0x0000000c030075a7 */ /* 0x000e24000802017f */
[----:B0-----:R-:W-:Y:S05]  /*1b80*/  @!P1 BRA `(.L_x_25) ;  /* 0x000000a400789947 */ /* 0x001fea0003800000 */
.L_x_24:
[----:B------:R-:W1:Y:S01]  /*1b90*/  S2UR UR6, SR_CgaCtaId ;  /* 0x00000000000679c3 */ /* 0x000e620000008800 */
[----:B------:R-:W-:Y:S01]  /*1ba0*/  SHF.L.U32 R10, R2, 0xd, RZ ;  /* 0x0000000d020a7819 */ /* 0x000fe200000006ff */
[----:B------:R-:W-:-:S03]  /*1bb0*/  UMOV UR5, 0x400 ;  /* 0x0000040000057882 */ /* 0x000fc60000000000 */
[----:B0-----:R-:W-:-:S03]  /*1bc0*/  LOP3.LUT R3, R10, R7, RZ, 0xfc, !PT ;  /* 0x000000070a037212 */ /* 0x001fc600078efcff */
[----:B------:R-:W0:Y:S01]  /*1bd0*/  LDC R11, c[0x0][0x28c] ;  /* 0x0000a300ff0b7b82 */ /* 0x000e220000000800 */
[----:B-1----:R-:W-:-:S03]  /*1be0*/  ULEA UR7, UR6, UR5, 0x18 ;  /* 0x0000000506077291 */ /* 0x002fc6000f8ec03f */
[----:B------:R-:W-:-:S03]  /*1bf0*/  UMOV UR5, UR39 ;  /* 0x0000002700057c82 */ /* 0x000fc60008000000 */
[----:B------:R-:W-:Y:S02]  /*1c00*/  LEA R8, R3, UR7, 0x2 ;  /* 0x0000000703087c11 */ /* 0x000fe4000f8e10ff */
[----:B0-----:R-:W-:-:S03]  /*1c10*/  ISETP.GE.AND P1, PT, R11, 0x41, PT ;  /* 0x000000410b00780c */ /* 0x001fc60003f26270 */
[----:B------:R-:W-:Y:S01]  /*1c20*/  IMAD.IADD R3, R9, 0x1, R8 ;  /* 0x0000000109037824 */ /* 0x000fe200078e0208 */
[----:B------:R0:W1:Y:S04]  /*1c30*/  LDS R160, [R8+0x800] ;  /* 0x0008000008a07984 */ /* 0x0000680000000800 */
[----:B------:R0:W2:Y:S04]  /*1c40*/  LDS R161, [R8+0xc00] ;  /* 0x000c000008a17984 */ /* 0x0000a80000000800 */
[----:B------:R0:W3:Y:S04]  /*1c50*/  LDS R164, [R8+0x4800] ;  /* 0x0048000008a47984 */ /* 0x0000e80000000800 */
[----:B------:R0:W4:Y:S04]  /*1c60*/  LDS R165, [R8+0x4c00] ;  /* 0x004c000008a57984 */ /* 0x0001280000000800 */
[----:B------:R0:W0:Y:S04]  /*1c70*/  LDS R162, [R3+0x800] ;  /* 0x0008000003a27984 */ /* 0x0000280000000800 */
[----:B------:R0:W0:Y:S04]  /*1c80*/  LDS R163, [R3+0xc00] ;  /* 0x000c000003a37984 */ /* 0x0000280000000800 */
[----:B------:R0:W0:Y:S04]  /*1c90*/  LDS R166, [R3+0x4800] ;  /* 0x0048000003a67984 */ /* 0x0000280000000800 */
[----:B------:R0:W0:Y:S01]  /*1ca0*/  LDS R167, [R3+0x4c00] ;  /* 0x004c000003a77984 */ /* 0x0000220000000800 */
[----:B------:R-:W-:Y:S05]  /*1cb0*/  @!P1 BRA `(.L_x_26) ;  /* 0x0000000800049947 */ /* 0x000fea0003800000 */
[----:B------:R-:W-:Y:S01]  /*1cc0*/  R2UR UR9, R2 ;  /* 0x00000000020972ca */ /* 0x000fe200000e0000 */
[----:B------:R-:W-:-:S06]  /*1cd0*/  UIADD3 UR5, UR40, -0x1, URZ ;  /* 0xffffffff28057890 */ /* 0x000fcc000fffe03f */
[----:B0-----:R-:W-:Y:S01]  /*1ce0*/  IMAD.U32 R3, RZ, RZ, UR5 ;  /* 0x00000005ff037e24 */ /* 0x001fe2000f8e00ff */
[----:B------:R-:W-:-:S07]  /*1cf0*/  UMOV UR5, UR39 ;  /* 0x0000002700057c82 */ /* 0x000fce0008000000 */
.L_x_34:
[----:B------:R-:W-:-:S04]  /*1d00*/  UIADD3 UR6, UR9, 0x1, URZ ;  /* 0x0000000109067890 */ /* 0x000fc8000fffe03f */
[----:B------:R-:W-:-:S04]  /*1d10*/  UISETP.NE.AND UP0, UPT, UR6, 0x4, UPT ;  /* 0x000000040600788c */ /* 0x000fc8000bf05270 */
[----:B------:R-:W-:Y:S02]  /*1d20*/  USEL UR7, URZ, 0x1, UP0 ;  /* 0x000000013f077887 */ /* 0x000fe40008000000 */
[----:B------:R-:W-:-:S04]  /*1d30*/  USEL UR6, UR6, URZ, UP0 ;  /* 0x0000003f06067287 */ /* 0x000fc80008000000 */
[----:B------:R-:W-:Y:S02]  /*1d40*/  LOP3.LUT R14, R14, UR7, RZ, 0x3c, !PT ;  /* 0x000000070e0e7c12 */ /* 0x000fe4000f8e3cff */
[----:B------:R-:W-:Y:S01]  /*1d50*/  IMAD.U32 R2, RZ, RZ, UR6 ;  /* 0x00000006ff027e24 */ /* 0x000fe2000f8e00ff */
[----:B0-----:R-:W-:Y:S06]  /*1d60*/  @!P0 BRA `(.L_x_27) ;  /* 0x0000000000048947 */ /* 0x001fec0003800000 */
[----:B------:R-:W-:Y:S01]  /*1d70*/  BPT.TRAP 0x1 ;  /* 0x000000040000795c */ /* 0x000fe20000300000 */
.L_x_27:
[----:B------:R-:W0:Y:S01]  /*1d80*/  S2UR UR6, SR_CgaCtaId ;  /* 0x00000000000679c3 */ /* 0x000e220000008800 */
[----:B------:R-:W-:Y:S01]  /*1d90*/  UMOV UR7, 0x400 ;  /* 0x0000040000077882 */ /* 0x000fe20000000000 */
[----:B------:R-:W-:Y:S01]  /*1da0*/  SHF.L.U32 R13, R14, 0x1f, RZ ;  /* 0x0000001f0e0d7819 */ /* 0x000fe200000006ff */
[----:B------:R-:W-:Y:S01]  /*1db0*/  ULEA UR8, UR9, UR4, 0xa ;  /* 0x0000000409087291 */ /* 0x000fe2000f8e503f */
[----:B------:R-:W3:Y:S01]  /*1dc0*/  S2R R8, SR_TID.X ;  /* 0x0000000000087919 */ /* 0x000ee20000002100 */
[----:B------:R-:W-:Y:S01]  /*1dd0*/  UMOV UR11, 0x40000040 ;  /* 0x40000040000b7882 */ /* 0x000fe20000000000 */
[----:B------:R-:W-:-:S04]  /*1de0*/  IMAD.U32 R15, RZ, RZ, UR9 ;  /* 0x00000009ff0f7e24 */ /* 0x000fc8000f8e00ff */
[----:B------:R-:W-:Y:S01]  /*1df0*/  UMOV UR10, UR8 ;  /* 0x00000008000a7c82 */ /* 0x000fe20008000000 */
[----:B0-----:R-:W-:Y:S02]  /*1e00*/  ULEA UR7, UR6, UR7, 0x18 ;  /* 0x0000000706077291 */ /* 0x001fe4000f8ec03f */
[----:B------:R-:W-:-:S04]  /*1e10*/  UIADD3 UR6, UR8, 0x2, URZ ;  /* 0x0000000208067890 */ /* 0x000fc8000fffe03f */
[----:B------:R-:W-:-:S04]  /*1e20*/  LEA R12, R2, UR7, 0x3 ;  /* 0x00000007020c7c11 */ /* 0x000fc8000f8e18ff */
[----:B------:R0:W0:Y:S01]  /*1e30*/  SYNCS.PHASECHK.TRANS64.TRYWAIT P1, [R12+URZ], R13 ;  /* 0x0000000d0c0075a7 */ /* 0x000022000802017f */
[----:B-12---:R-:W-:Y:S01]  /*1e40*/  WARPGROUP.ARRIVE ;  /* 0x00000000000079c5 */ /* 0x006fe20000000000 */
[C---:B---3--:R-:W-:Y:S02]  /*1e50*/  SHF.L.U32 R6, R8.reuse, 0x4, RZ ;  /* 0x0000000408067819 */ /* 0x048fe400000006ff */
[----:B------:R-:W-:Y:S01]  /*1e60*/  SHF.R.U32.HI R0, RZ, 0x2, R8 ;  /* 0x00000002ff007819 */ /* 0x000fe20000011608 */
[----:B------:R-:W-:Y:S01]  /*1e70*/  IMAD.SHL.U32 R8, R8, 0x8, RZ ;  /* 0x0000000808087824 */ /* 0x000fe200078e00ff */
[----:B------:R-:W-:Y:S01]  /*1e80*/  LOP3.LUT R6, R6, 0xe00, RZ, 0xc0, !PT ;  /* 0x00000e0006067812 */ /* 0x000fe200078ec0ff */
[----:B------:R-:W-:Y:S01]  /*1e90*/  HGMMA.64x128x8.F32.TF32 R88, R160, gdesc[UR8], R88, gsb0 ;  /* 0x05e00008a0587df0 */ /* 0x000fe20008002858 */
[C---:B------:R-:W-:Y:S02]  /*1ea0*/  LOP3.LUT R5, R0.reuse, 0x4, RZ, 0xc0, !PT ;  /* 0x0000000400057812 */ /* 0x040fe400078ec0ff */
[----:B------:R-:W-:-:S02]  /*1eb0*/  LOP3.LUT R4, R0, 0x3, RZ, 0xc0, !PT ;  /* 0x0000000300047812 */ /* 0x000fc400078ec0ff */
[----:B------:R-:W-:-:S04]  /*1ec0*/  LOP3.LUT R11, R6, R5, RZ, 0xfc, !PT ;  /* 0x00000005060b7212 */ /* 0x000fc800078efcff */
[----:B------:R-:W-:-:S04]  /*1ed0*/  LOP3.LUT R11, R11, R4, RZ, 0xfc, !PT ;  /* 0x000000040b0b7212 */ /* 0x000fc800078efcff */
[----:B------:R-:W-:-:S05]  /*1ee0*/  LOP3.LUT R8, R11, 0x18, R8, 0xf8, !PT ;  /* 0x000000180b087812 */ /* 0x000fca00078ef808 */
[----:B------:R-:W-:-:S05]  /*1ef0*/  IMAD R8, R15, 0x2000, R8 ;  /* 0x000020000f087824 */ /* 0x000fca00078e0208 */
[----:B------:R-:W-:-:S04]  /*1f00*/  LEA R8, R8, UR7, 0x2 ;  /* 0x0000000708087c11 */ /* 0x000fc8000f8e10ff */
[----:B------:R-:W-:Y:S01]  /*1f10*/  IADD3 R10, R9, R8, RZ ;  /* 0x00000008090a7210 */ /* 0x000fe20007ffe0ff */
[----:B------:R-:W-:Y:S02]  /*1f20*/  WARPGROUP.DEPBAR.LE gsb0, 0x0 ;  /* 0x00008000000079c5 */ /* 0x000fe40000010000 */
[----:B----4-:R-:W-:-:S06]  /*1f30*/  WARPGROUP.ARRIVE ;  /* 0x00000000000079c5 */ /* 0x010fcc0000000000 */
[----:B------:R-:W-:Y:S01]  /*1f40*/  HGMMA.64x128x8.F32.TF32 R24, R164, gdesc[UR8], R24, gsb0 ;  /* 0x05e00008a4187df0 */ /* 0x000fe20008002818 */
[----:B------:R-:W-:Y:S01]  /*1f50*/  UMOV UR10, UR6 ;  /* 0x00000006000a7c82 */ /* 0x000fe20008000000 */
[----:B------:R-:W-:Y:S01]  /*1f60*/  UMOV UR11, 0x40000040 ;  /* 0x40000040000b7882 */ /* 0x000fe20000000000 */
[----:B------:R-:W-:Y:S02]  /*1f70*/  WARPGROUP.DEPBAR.LE gsb0, 0x0 ;  /* 0x00008000000079c5 */ /* 0x000fe40000010000 */
[----:B------:R-:W-:Y:S04]  /*1f80*/  LDS R156, [R8+0x900] ;  /* 0x00090000089c7984 */ /* 0x000fe80000000800 */
[----:B------:R-:W-:Y:S04]  /*1f90*/  LDS R157, [R8+0xd00] ;  /* 0x000d0000089d7984 */ /* 0x000fe80000000800 */
[----:B------:R-:W-:Y:S04]  /*1fa0*/  LDS R158, [R10+0x900] ;  /* 0x000900000a9e7984 */ /* 0x000fe80000000800 */
[----:B------:R-:W1:Y:S04]  /*1fb0*/  LDS R159, [R10+0xd00] ;  /* 0x000d00000a9f7984 */ /* 0x000e680000000800 */
[----:B------:R-:W-:Y:S04]  /*1fc0*/  LDS R160, [R8+0x4900] ;  /* 0x0049000008a07984 */ /* 0x000fe80000000800 */
[----:B------:R-:W-:Y:S04]  /*1fd0*/  LDS R161, [R8+0x4d00] ;  /* 0x004d000008a17984 */ /* 0x000fe80000000800 */
[----:B------:R-:W-:Y:S04]  /*1fe0*/  LDS R162, [R10+0x4900] ;  /* 0x004900000aa27984 */ /* 0x000fe80000000800 */
[----:B------:R-:W2:Y:S01]  /*1ff0*/  LDS R163, [R10+0x4d00] ;  /* 0x004d00000aa37984 */ /* 0x000ea20000000800 */
[----:B-1----:R-:W-:-:S06]  /*2000*/  WARPGROUP.ARRIVE ;  /* 0x00000000000079c5 */ /* 0x002fcc0000000000 */
[----:B------:R-:W-:Y:S03]  /*2010*/  HGMMA.64x128x8.F32.TF32 R88, R156, gdesc[UR8], R88, gsb0 ;  /* 0x05e000089c587df0 */ /* 0x000fe60008002858 */
[----:B------:R-:W-:Y:S02]  /*2020*/  WARPGROUP.DEPBAR.LE gsb0, 0x0 ;  /* 0x00008000000079c5 */ /* 0x000fe40000010000 */
[----:B--2---:R-:W-:-:S07]  /*2030*/  WARPGROUP.ARRIVE ;  /* 0x00000000000079c5 */ /* 0x004fce0000000000 */
[----:B------:R-:W-:Y:S03]  /*2040*/  HGMMA.64x128x8.F32.TF32 R24, R160, gdesc[UR8], R24, gsb0 ;  /* 0x05e00008a0187df0 */ /* 0x000fe60008002818 */
[----:B------:R-:W-:Y:S02]  /*2050*/  WARPGROUP.DEPBAR.LE gsb0, 0x0 ;  /* 0x00008000000079c5 */ /* 0x000fe40000010000 */
[----:B------:R1:W2:Y:S04]  /*2060*/  LDS R152, [R8+0xa00] ;  /* 0x000a000008987984 */ /* 0x0002a80000000800 */
[----:B------:R1:W3:Y:S04]  /*2070*/  LDS R153, [R8+0xe00] ;  /* 0x000e000008997984 */ /* 0x0002e80000000800 */
[----:B------:R1:W4:Y:S04]  /*2080*/  LDS R156, [R8+0x4a00] ;  /* 0x004a0000089c7984 */ /* 0x0003280000000800 */
[----:B------:R1:W0:Y:S04]  /*2090*/  LDS R157, [R8+0x4e00] ;  /* 0x004e0000089d7984 */ /* 0x0002280000000800 */
[----:B------:R1:W0:Y:S04]  /*20a0*/  LDS R154, [R10+0xa00] ;  /* 0x000a00000a9a7984 */ /* 0x0002280000000800 */
[----:B------:R1:W0:Y:S04]  /*20b0*/  LDS R155, [R10+0xe00] ;  /* 0x000e00000a9b7984 */ /* 0x0002280000000800 */
[----:B------:R1:W0:Y:S04]  /*20c0*/  LDS R158, [R10+0x4a00] ;  /* 0x004a00000a9e7984 */ /* 0x0002280000000800 */
[----:B------:R1:W0:Y:S01]  /*20d0*/  LDS R159, [R10+0x4e00] ;  /* 0x004e00000a9f7984 */ /* 0x0002220000000800 */
[----:B------:R-:W-:Y:S05]  /*20e0*/  @!P0 BRA `(.L_x_28) ;  /* 0x0000000000048947 */ /* 0x000fea0003800000 */
[----:B------:R-:W-:Y:S01]  /*20f0*/  BPT.TRAP 0x1 ;  /* 0x000000040000795c */ /* 0x000fe20000300000 */
.L_x_28:
[----:B------:R-:W2:Y:S01]  /*2100*/  LDL R11, [R1+0x14] ;  /* 0x00001400010b7983 */ /* 0x000ea20000100800 */
[----:B------:R-:W-:-:S04]  /*2110*/  ULEA UR6, UR5, UR7, 0x3 ;  /* 0x0000000705067291 */ /* 0x000fc8000f8e183f */
[----:B------:R-:W-:-:S04]  /*2120*/  UIADD3 UR6, UR6, 0x20, URZ ;  /* 0x0000002006067890 */ /* 0x000fc8000fffe03f */
[----:B------:R-:W-:-:S09]  /*2130*/  UPRMT UR6, URZ, 0x654, UR6 ;  /* 0x000006543f067896 */ /* 0x000fd20008000006 */
[----:B------:R-:W-:Y:S01]  /*2140*/  SYNCS.ARRIVE.TRANS64.RED.A1T0 RZ, [UR6], RZ ;  /* 0x000000ffffff79a7 */ /* 0x000fe20008100406 */
[----:B--2---:R-:W-:-:S13]  /*2150*/  ISETP.GT.U32.AND P2, PT, R11, 0x1, PT ;  /* 0x000000010b00780c */ /* 0x004fda0003f44070 */
[----:B------:R-:W-:Y:S05]  /*2160*/  @P2 BRA `(.L_x_29) ;  /* 0x0000000000042947 */ /* 0x000fea0003800000 */
[----:B------:R-:W-:Y:S01]  /*2170*/  BPT.TRAP 0x1 ;  /* 0x000000040000795c */ /* 0x000fe20000300000 */
.L_x_29:
[----:B------:R-:W-:Y:S01]  /*2180*/  UIADD3 UR6, UR8, 0x4, URZ ;  /* 0x0000000408067890 */ /* 0x000fe2000fffe03f */
[----:B0--3--:R-:W-:Y:S01]  /*2190*/  WARPGROUP.ARRIVE ;  /* 0x00000000000079c5 */ /* 0x009fe20000000000 */
[----:B------:R-:W-:Y:S01]  /*21a0*/  UMOV UR11, 0x40000040 ;  /* 0x40000040000b7882 */ /* 0x000fe20000000000 */
[----:B------:R-:W-:-:S04]  /*21b0*/  UIADD3 UR5, UR5, 0x1, URZ ;  /* 0x0000000105057890 */ /* 0x000fc8000fffe03f */
[----:B------:R-:W-:Y:S01]  /*21c0*/  UMOV UR10, UR6 ;  /* 0x00000006000a7c82 */ /* 0x000fe20008000000 */
[----:B------:R-:W-:Y:S01]  /*21d0*/  UISETP.NE.AND UP0, UPT, UR5, 0x4, UPT ;  /* 0x000000040500788c */ /* 0x000fe2000bf05270 */
[----:B------:R-:W-:Y:S03]  /*21e0*/  HGMMA.64x128x8.F32.TF32 R88, R152, gdesc[UR8], R88, gsb0 ;  /* 0x05e0000898587df0 */ /* 0x000fe60008002858 */
[----:B------:R-:W-:Y:S01]  /*21f0*/  USEL UR5, UR5, URZ, UP0 ;  /* 0x0000003f05057287 */ /* 0x000fe20008000000 */
[----:B------:R-:W-:Y:S02]  /*2200*/  WARPGROUP.DEPBAR.LE gsb0, 0x0 ;  /* 0x00008000000079c5 */ /* 0x000fe40000010000 */
[----:B----4-:R-:W-:-:S06]  /*2210*/  WARPGROUP.ARRIVE ;  /* 0x00000000000079c5 */ /* 0x010fcc0000000000 */
        /* <DEDUP_REMOVED lines=12> */
.L_x_30:
[----:B01----:R-:W-:Y:S01]  /*22e0*/  IMAD.SHL.U32 R10, R2, 0x2000, RZ ;  /* 0x00002000020a7824 */ /* 0x003fe200078e00ff */
[----:B------:R-:W-:Y:S04]  /*22f0*/  BSSY B0, `(.L_x_31) ;  /* 0x0000006000007945 */ /* 0x000fe80003800000 */
[----:B------:R-:W-:-:S04]  /*2300*/  LOP3.LUT R8, R10, R7, RZ, 0xfc, !PT ;  /* 0x000000070a087212 */ /* 0x000fc800078efcff */
[----:B------:R-:W-:Y:S01]  /*2310*/  LEA R8, R8, UR7, 0x2 ;  /* 0x0000000708087c11 */ /* 0x000fe2000f8e10ff */
[----:B------:R-:W-:Y:S06]  /*2320*/  @P1 BRA `(.L_x_32) ;  /* 0x0000000000081947 */ /* 0x000fec0003800000 */
[----:B------:R-:W0:Y:S02]  /*2330*/  SYNCS.PHASECHK.TRANS64.TRYWAIT P1, [R12+URZ], R13 ;  /* 0x0000000d0c0075a7 */ /* 0x000e24000802017f */
[----:B0-----:R-:W-:Y:S05]  /*2340*/  @!P1 BRA `(.L_x_33) ;  /* 0x0000009c009c9947 */ /* 0x001fea0003800000 */
.L_x_32:
[----:B------:R-:W-:Y:S05]  /*2350*/  BSYNC B0 ;  /* 0x0000000000007941 */ /* 0x000fea0003800000 */
.L_x_31:
[----:B------:R-:W-:Y:S01]  /*2360*/  IMAD.IADD R11, R9, 0x1, R8 ;  /* 0x00000001090b7824 */ /* 0x000fe200078e0208 */
[----:B------:R1:W0:Y:S01]  /*2370*/  LDS R160, [R8+0x800] ;  /* 0x0008000008a07984 */ /* 0x0002220000000800 */
[----:B------:R-:W-:Y:S05]  /*2380*/  WARPSYNC.ALL ;  /* 0x0000000000007948 */ /* 0x000fea0003800000 */
[----:B------:R1:W0:Y:S04]  /*2390*/  LDS R161, [R8+0xc00] ;  /* 0x000c000008a17984 */ /* 0x0002280000000800 */
[----:B------:R1:W0:Y:S04]  /*23a0*/  LDS R164, [R8+0x4800] ;  /* 0x0048000008a47984 */ /* 0x0002280000000800 */
[----:B------:R1:W0:Y:S04]  /*23b0*/  LDS R165, [R8+0x4c00] ;  /* 0x004c000008a57984 */ /* 0x0002280000000800 */
[----:B------:R1:W0:Y:S04]  /*23c0*/  LDS R162, [R11+0x800] ;  /* 0x000800000ba27984 */ /* 0x0002280000000800 */
[----:B------:R1:W0:Y:S04]  /*23d0*/  LDS R163, [R11+0xc00] ;  /* 0x000c00000ba37984 */ /* 0x0002280000000800 */
[----:B------:R1:W0:Y:S04]  /*23e0*/  LDS R166, [R11+0x4800] ;  /* 0x004800000ba67984 */ /* 0x0002280000000800 */
[----:B------:R1:W0:Y:S01]  /*23f0*/  LDS R167, [R11+0x4c00] ;  /* 0x004c00000ba77984 */ /* 0x0002220000000800 */
[----:B------:R-:W-:Y:S01]  /*2400*/  UIADD3 UR6, UR8, 0x6, URZ ;  /* 0x0000000608067890 */ /* 0x000fe2000fffe03f */
[----:B--23--:R-:W-:Y:S01]  /*2410*/  WARPGROUP.ARRIVE ;  /* 0x00000000000079c5 */ /* 0x00cfe20000000000 */
[----:B------:R-:W-:Y:S01]  /*2420*/  UMOV UR11, 0x40000040 ;  /* 0x40000040000b7882 */ /* 0x000fe20000000000 */
[C---:B------:R-:W-:Y:S01]  /*2430*/  ISETP.GT.AND P1, PT, R3.reuse, 0x2, PT ;  /* 0x000000020300780c */ /* 0x040fe20003f24270 */
[----:B------:R-:W-:Y:S01]  /*2440*/  VIADD R3, R3, 0xffffffff ;  /* 0xffffffff03037836 */ /* 0x000fe20000000000 */
[----:B------:R-:W-:-:S02]  /*2450*/  R2UR UR9, R2 ;  /* 0x00000000020972ca */ /* 0x000fc400000e0000 */
[----:B------:R-:W-:-:S11]  /*2460*/  UMOV UR10, UR6 ;  /* 0x00000006000a7c82 */ /* 0x000fd60008000000 */
[----:B------:R-:W-:Y:S03]  /*2470*/  HGMMA.64x128x8.F32.TF32 R88, R156, gdesc[UR8], R88, gsb0 ;  /* 0x05e000089c587df0 */ /* 0x000fe60008002858 */
[----:B------:R-:W-:Y:S02]  /*2480*/  WARPGROUP.DEPBAR.LE gsb0, 0x0 ;  /* 0x00008000000079c5 */ /* 0x000fe40000010000 */
[----:B----4-:R-:W-:-:S07]  /*2490*/  WARPGROUP.ARRIVE ;  /* 0x00000000000079c5 */ /* 0x010fce0000000000 */
[----:B------:R-:W-:Y:S03]  /*24a0*/  HGMMA.64x128x8.F32.TF32 R24, R152, gdesc[UR8], R24, gsb0 ;  /* 0x05e0000898187df0 */ /* 0x000fe60008002818 */
[----:B------:R-:W-:Y:S02]  /*24b0*/  WARPGROUP.DEPBAR.LE gsb0, 0x0 ;  /* 0x00008000000079c5 */ /* 0x000fe40000010000 */
[----:B-1----:R-:W-:Y:S05]  /*24c0*/  @P1 BRA `(.L_x_34) ;  /* 0xfffffff8000c1947 */ /* 0x002fea000383ffff */
.L_x_26:
[----:B------:R-:W-:Y:S01]  /*24d0*/  LEA R2, R2, UR4, 0xa ;  /* 0x0000000402027c11 */ /* 0x000fe2000f8e50ff */
[----:B012---:R-:W-:Y:S01]  /*24e0*/  WARPGROUP.ARRIVE ;  /* 0x00000000000079c5 */ /* 0x007fe20000000000 */
[----:B------:R-:W-:-:S05]  /*24f0*/  MOV R3, 0x40000040 ;  /* 0x4000004000037802 */ /* 0x000fca0000000f00 */
[----:B------:R-:W0:Y:S01]  /*2500*/  S2R R8, SR_TID.X ;  /* 0x0000000000087919 */ /* 0x000e220000002100 */
[C---:B------:R-:W-:Y:S02]  /*2510*/  R2UR UR10, R2.reuse ;  /* 0x00000000020a72ca */ /* 0x040fe400000e0000 */
[C---:B------:R-:W-:Y:S02]  /*2520*/  R2UR UR11, R3.reuse ;  /* 0x00000000030b72ca */ /* 0x040fe400000e0000 */
[----:B------:R-:W-:Y:S02]  /*2530*/  R2UR UR14, R2 ;  /* 0x00000000020e72ca */ /* 0x000fe400000e0000 */
[----:B------:R-:W-:Y:S02]  /*2540*/  R2UR UR15, R3 ;  /* 0x00000000030f72ca */ /* 0x000fe400000e0000 */
[----:B------:R-:W-:-:S07]  /*2550*/  LOP3.LUT R5, R4, R6, R5, 0xfe, !PT ;  /* 0x0000000604057212 */ /* 0x000fce00078efe05 */
[----:B------:R-:W-:Y:S01]  /*2560*/  HGMMA.64x128x8.F32.TF32 R88, R160, gdesc[UR8], R88, gsb0 ;  /* 0x05e00008a0587df0 */ /* 0x000fe20008002858 */
[----:B0-----:R-:W-:-:S05]  /*2570*/  IMAD.SHL.U32 R4, R8, 0x8, RZ ;  /* 0x0000000808047824 */ /* 0x001fca00078e00ff */
[----:B------:R-:W-:Y:S02]  /*2580*/  LOP3.LUT R5, R5, 0x18, R4, 0xf8, !PT ;  /* 0x0000001805057812 */ /* 0x000fe400078ef804 */
[----:B------:R-:W-:-:S03]  /*2590*/  IADD3 R4, R2, 0x2, RZ ;  /* 0x0000000202047810 */ /* 0x000fc60007ffe0ff */
[----:B------:R-:W-:Y:S01]  /*25a0*/  IMAD.IADD R10, R5, 0x1, R10 ;  /* 0x00000001050a7824 */ /* 0x000fe200078e020a */
[----:B------:R-:W-:Y:S01]  /*25b0*/  R2UR UR10, R4 ;  /* 0x00000000040a72ca */ /* 0x000fe200000e0000 */
[----:B------:R-:W-:-:S03]  /*25c0*/  IMAD.MOV.U32 R5, RZ, RZ, 0x40000040 ;  /* 0x40000040ff057424 */ /* 0x000fc600078e00ff */
[----:B------:R-:W-:Y:S02]  /*25d0*/  LEA R10, R10, UR7, 0x2 ;  /* 0x000000070a0a7c11 */ /* 0x000fe4000f8e10ff */
[----:B------:R-:W-:-:S03]  /*25e0*/  R2UR UR11, R5 ;  /* 0x00000000050b72ca */ /* 0x000fc600000e0000 */
[----:B------:R-:W-:Y:S01]  /*25f0*/  IMAD.IADD R9, R9, 0x1, R10 ;  /* 0x0000000109097824 */ /* 0x000fe200078e020a */
[----:B------:R-:W-:Y:S02]  /*2600*/  WARPGROUP.DEPBAR.LE gsb0, 0x0 ;  /* 0x00008000000079c5 */ /* 0x000fe40000010000 */
[----:B---34-:R-:W-:-:S06]  /*2610*/  WARPGROUP.ARRIVE ;  /* 0x00000000000079c5 */ /* 0x018fcc0000000000 */
[----:B------:R-:W-:Y:S01]  /*2620*/  HGMMA.64x128x8.F32.TF32 R24, R164, gdesc[UR12], R24, gsb0 ;  /* 0x05e0000ca4187df0 */ /* 0x000fe20008002818 */
[----:B------:R-:W-:Y:S02]  /*2630*/  R2UR UR14, R4 ;  /* 0x00000000040e72ca */ /* 0x000fe400000e0000 */
[----:B------:R-:W-:Y:S01]  /*2640*/  R2UR UR15, R5 ;  /* 0x00000000050f72ca */ /* 0x000fe200000e0000 */
        /* <DEDUP_REMOVED lines=8> */
[----:B------:R-:W1:Y:S01]  /*26d0*/  LDS R159, [R9+0x4d00] ;  /* 0x004d0000099f7984 */ /* 0x000e620000000800 */
[----:B0-----:R-:W-:-:S06]  /*26e0*/  WARPGROUP.ARRIVE ;  /* 0x00000000000079c5 */ /* 0x001fcc0000000000 */
[----:B------:R-:W-:Y:S03]  /*26f0*/  HGMMA.64x128x8.F32.TF32 R88, R152, gdesc[UR8], R88, gsb0 ;  /* 0x05e0000898587df0 */ /* 0x000fe60008002858 */
[----:B------:R-:W-:Y:S02]  /*2700*/  WARPGROUP.DEPBAR.LE gsb0, 0x0 ;  /* 0x00008000000079c5 */ /* 0x000fe40000010000 */
[----:B-1----:R-:W-:-:S07]  /*2710*/  WARPGROUP.ARRIVE ;  /* 0x00000000000079c5 */ /* 0x002fce0000000000 */
[----:B------:R-:W-:Y:S03]  /*2720*/  HGMMA.64x128x8.F32.TF32 R24, R156, gdesc[UR12], R24, gsb0 ;  /* 0x05e0000c9c187df0 */ /* 0x000fe60008002818 */
[----:B------:R-:W-:Y:S02]  /*2730*/  WARPGROUP.DEPBAR.LE gsb0, 0x0 ;  /* 0x00008000000079c5 */ /* 0x000fe40000010000 */
        /* <DEDUP_REMOVED lines=9> */
[----:B------:R-:W-:Y:S01]  /*27d0*/  BPT.TRAP 0x1 ;  /* 0x000000040000795c */ /* 0x000fe20000300000 */
.L_x_35:
        /* <DEDUP_REMOVED lines=8> */
.L_x_36:
[C---:B------:R-:W-:Y:S01]  /*2860*/  VIADD R4, R2.reuse, 0x4 ;  /* 0x0000000402047836 */ /* 0x040fe20000000000 */
[----:B01----:R-:W-:Y:S01]  /*2870*/  WARPGROUP.ARRIVE ;  /* 0x00000000000079c5 */ /* 0x003fe20000000000 */
[----:B------:R-:W-:Y:S01]  /*2880*/  IMAD.MOV.U32 R5, RZ, RZ, 0x40000040 ;  /* 0x40000040ff057424 */ /* 0x000fe200078e00ff */
[----:B------:R-:W-:Y:S01]  /*2890*/  IADD3 R2, R2, 0x6, RZ ;  /* 0x0000000602027810 */ /* 0x000fe20007ffe0ff */
[----:B------:R-:W-:Y:S01]  /*28a0*/  IMAD.MOV.U32 R3, RZ, RZ, 0x40000040 ;  /* 0x40000040ff037424 */ /* 0x000fe200078e00ff */
[C---:B------:R-:W-:Y:S02]  /*28b0*/  R2UR UR6, R4.reuse ;  /* 0x00000000040672ca */ /* 0x040fe400000e0000 */
[C---:B------:R-:W-:Y:S02]  /*28c0*/  R2UR UR7, R5.reuse ;  /* 0x00000000050772ca */ /* 0x040fe400000e0000 */
[----:B------:R-:W-:Y:S02]  /*28d0*/  R2UR UR10, R4 ;  /* 0x00000000040a72ca */ /* 0x000fe400000e0000 */
[----:B------:R-:W-:-:S09]  /*28e0*/  R2UR UR11, R5 ;  /* 0x00000000050b72ca */ /* 0x000fd200000e0000 */
[----:B------:R-:W-:Y:S01]  /*28f0*/  HGMMA.64x128x8.F32.TF32 R88, R152, gdesc[UR4], R88, gsb0 ;  /* 0x05e0000498587df0 */ /* 0x000fe20008002858 */
[----:B------:R-:W-:Y:S02]  /*2900*/  R2UR UR6, R2 ;  /* 0x00000000020672ca */ /* 0x000fe400000e0000 */
[----:B------:R-:W-:Y:S01]  /*2910*/  R2UR UR7, R3 ;  /* 0x00000000030772ca */ /* 0x000fe200000e0000 */
        /* <DEDUP_REMOVED lines=20> */
.L_x_22:
[----:B------:R-:W-:Y:S05]  /*2a60*/  @!P0 BRA `(.L_x_37) ;  /* 0x0000000000048947 */ /* 0x000fea0003800000 */
[----:B------:R-:W-:Y:S01]  /*2a70*/  BPT.TRAP 0x1 ;  /* 0x000000040000795c */ /* 0x000fe20000300000 */
.L_x_37:
[----:B------:R-:W2:Y:S01]  /*2a80*/  LDL R2, [R1+0x14] ;  /* 0x0000140001027983 */ /* 0x000ea20000100800 */
[----:B------:R-:W0:Y:S01]  /*2a90*/  S2UR UR6, SR_CgaCtaId ;  /* 0x00000000000679c3 */ /* 0x000e220000008800 */
[----:B------:R-:W-:Y:S01]  /*2aa0*/  UIADD3 UR39, UR40, UR39, URZ ;  /* 0x0000002728277290 */ /* 0x000fe2000fffe03f */
[----:B------:R-:W-:-:S03]  /*2ab0*/  UMOV UR5, 0x400 ;  /* 0x0000040000057882 */ /* 0x000fc60000000000 */
[----:B------:R-:W-:-:S04]  /*2ac0*/  ULEA UR4, UR39, 0xfffffff8, 0x3 ;  /* 0xfffffff827047891 */ /* 0x000fc8000f8e183f */
[----:B------:R-:W-:Y:S02]  /*2ad0*/  ULOP3.LUT UR4, UR4, 0x18, URZ, 0xc0, !UPT ;  /* 0x0000001804047892 */ /* 0x000fe4000f8ec03f */
[----:B0-----:R-:W-:-:S04]  /*2ae0*/  ULEA UR5, UR6, UR5, 0x18 ;  /* 0x0000000506057291 */ /* 0x001fc8000f8ec03f */
[----:B------:R-:W-:-:S04]  /*2af0*/  UIADD3 UR4, UR5, 0x20, UR4 ;  /* 0x0000002005047890 */ /* 0x000fc8000fffe004 */
[----:B------:R-:W-:-:S09]  /*2b00*/  UPRMT UR4, URZ, 0x654, UR4 ;  /* 0x000006543f047896 */ /* 0x000fd20008000004 */
[----:B------:R-:W-:Y:S01]  /*2b10*/  SYNCS.ARRIVE.TRANS64.RED.A1T0 RZ, [UR4], RZ ;  /* 0x000000ffffff79a7 */ /* 0x000fe20008100404 */
[----:B--2---:R-:W-:-:S13]  /*2b20*/  ISETP.GT.U32.AND P0, PT, R2, 0x1, PT ;  /* 0x000000010200780c */ /* 0x004fda0003f04070 */
[----:B------:R-:W-:Y:S05]  /*2b30*/  @P0 BRA `(.L_x_38) ;  /* 0x0000000000040947 */ /* 0x000fea0003800000 */
[----:B------:R-:W-:Y:S01]  /*2b40*/  BPT.TRAP 0x1 ;  /* 0x000000040000795c */ /* 0x000fe20000300000 */
.L_x_38:
[----:B------:R-:W0:Y:S01]  /*2b50*/  S2R R7, SR_TID.X ;  /* 0x0000000000077919 */ /* 0x000e220000002100 */
[----:B------:R-:W2:Y:S01]  /*2b60*/  LDC R6, c[0x0][0x288] ;  /* 0x0000a200ff067b82 */ /* 0x000ea20000000800 */
[----:B------:R-:W-:Y:S01]  /*2b70*/  LOP3.LUT R2, R19, 0x1, RZ, 0xc0, !PT ;  /* 0x0000000113027812 */ /* 0x000fe200078ec0ff */
[----:B------:R-:W-:Y:S01]  /*2b80*/  IMAD.SHL.U32 R11, R16, 0x80, RZ ;  /* 0x00000080100b7824 */ /* 0x000fe200078e00ff */
[----:B------:R-:W-:Y:S01]  /*2b90*/  USHF.R.U32.HI UR4, URZ, 0x2, UR39 ;  /* 0x000000023f047899 */ /* 0x000fe20008011627 */
[----:B------:R-:W-:Y:S01]  /*2ba0*/  LOP3.LUT R3, R0, 0x7, RZ, 0xc0, !PT ;  /* 0x0000000700037812 */ /* 0x000fe200078ec0ff */
[----:B------:R-:W-:Y:S01]  /*2bb0*/  IMAD.SHL.U32 R13, R18, 0x100, RZ ;  /* 0x00000100120d7824 */ /* 0x000fe200078e00ff */
[----:B------:R-:W-:Y:S01]  /*2bc0*/  ULDC UR8, c[0x0][0x284] ;  /* 0x0000a10000087ab9 */ /* 0x000fe20000000800 */
[----:B------:R-:W-:Y:S01]  /*2bd0*/  ULOP3.LUT UR4, UR4, 0x1, URZ, 0xc0, !UPT ;  /* 0x0000000104047892 */ /* 0x000fe2000f8ec03f */
[----:B------:R-:W-:Y:S01]  /*2be0*/  SHF.R.S32.HI R15, RZ, 0x1f, R17 ;  /* 0x0000001fff0f7819 */ /* 0x000fe20000011411 */
[----:B------:R-:W-:-:S02]  /*2bf0*/  UISETP.GT.U32.AND UP1, UPT, UR39, 0x3, UPT ;  /* 0x000000032700788c */ /* 0x000fc4000bf24070 */
[----:B------:R-:W-:Y:S01]  /*2c00*/  UISETP.NE.U32.AND UP0, UPT, UR4, 0x1, UPT ;  /* 0x000000010400788c */ /* 0x000fe2000bf05070 */
[----:B------:R-:W-:Y:S01]  /*2c10*/  ULDC.64 UR6, c[0x0][0x5d0] ;  /* 0x0001740000067ab9 */ /* 0x000fe20000000a00 */
[----:B------:R-:W-:Y:S02]  /*2c20*/  UISETP.LT.U32.AND UP1, UPT, UR40, 0x4, UP1 ;  /* 0x000000042800788c */ /* 0x000fe40008f21070 */
[----:B------:R-:W-:Y:S02]  /*2c30*/  UISETP.GT.U32.AND UP0, UPT, UR40, 0x3, !UP0 ;  /* 0x000000032800788c */ /* 0x000fe4000c704070 */
[----:B------:R-:W-:Y:S02]  /*2c40*/  USEL UR5, URZ, 0x1, !UP1 ;  /* 0x000000013f057887 */ /* 0x000fe4000c800000 */
[----:B------:R-:W-:Y:S02]  /*2c50*/  USEL UR4, URZ, 0x1, !UP0 ;  /* 0x000000013f047887 */ /* 0x000fe4000c000000 */
[----:B------:R-:W-:Y:S01]  /*2c60*/  ULOP3.LUT UR39, UR39, 0x3, URZ, 0xc0, !UPT ;  /* 0x0000000327277892 */ /* 0x000fe2000f8ec03f */
[----:B--2---:R-:W-:Y:S01]  /*2c70*/  ISETP.GE.AND P0, PT, R11, R6, PT ;  /* 0x000000060b00720c */ /* 0x004fe20003f06270 */
[----:B------:R-:W-:-:S03]  /*2c80*/  ULOP3.LUT UR38, UR4, UR38, UR5, 0x96, !UPT ;  /* 0x0000002604267292 */ /* 0x000fc6000f8e9605 */
[----:B------:R-:W-:Y:S02]  /*2c90*/  ISETP.GE.OR P0, PT, R13, UR8, P0 ;  /* 0x000000080d007c0c */ /* 0x000fe40008706670 */
[C---:B0-----:R-:W-:Y:S02]  /*2ca0*/  LOP3.LUT R4, R7.reuse, 0x60, RZ, 0xc0, !PT ;  /* 0x0000006007047812 */ /* 0x041fe400078ec0ff */
[----:B------:R-:W-:Y:S02]  /*2cb0*/  LOP3.LUT R0, R7, 0x3, RZ, 0xc0, !PT ;  /* 0x0000000307007812 */ /* 0x000fe400078ec0ff */
[----:B------:R-:W-:Y:S01]  /*2cc0*/  SHF.R.U32.HI R8, RZ, 0x1, R4 ;  /* 0x00000001ff087819 */ /* 0x000fe20000011604 */
[----:B------:R-:W-:Y:S02]  /*2cd0*/  IMAD.SHL.U32 R4, R2, 0x40, RZ ;  /* 0x0000004002047824 */ /* 0x000fe400078e00ff */
[----:B------:R-:W-:Y:S01]  /*2ce0*/  IMAD R0, R0, -0x2, R6 ;  /* 0xfffffffe00007824 */ /* 0x000fe200078e0206 */
[----:B------:R-:W-:-:S02]  /*2cf0*/  IADD3 R5, RZ, -R8, -R3 ;  /* 0x80000008ff057210 */ /* 0x000fc40007ffe803 */
[----:B------:R-:W-:Y:S01]  /*2d00*/  LOP3.LUT R159, R4, 0x40, R3, 0xe2, !PT ;  /* 0x00000040049f7812 */ /* 0x000fe200078ee203 */
[----:B------:R-:W-:Y:S01]  /*2d10*/  IMAD.IADD R0, R0, 0x1, -R11 ;  /* 0x0000000100007824 */ /* 0x000fe200078e0a0b */
[----:B------:R-:W-:Y:S01]  /*2d20*/  SHF.L.U32 R4, R7, 0x1, RZ ;  /* 0x0000000107047819 */ /* 0x000fe200000006ff */
[----:B------:R-:W-:Y:S02]  /*2d30*/  IMAD R16, R2, -0x40, R5 ;  /* 0xffffffc002107824 */ /* 0x000fe400078e0205 */
[----:B------:R-:W-:Y:S01]  /*2d40*/  IMAD R2, R15, UR6, RZ ;  /* 0x000000060f027c24 */ /* 0x000fe2000f8e02ff */
[----:B------:R-:W-:Y:S01]  /*2d50*/  LOP3.LUT R4, R11, 0x6, R4, 0xf8, !PT ;  /* 0x000000060b047812 */ /* 0x000fe200078ef804 */
[----:B------:R-:W-:Y:S01]  /*2d60*/  IMAD.WIDE R6, R18, 0x100, RZ ;  /* 0x0000010012067825 */ /* 0x000fe200078e02ff */
[----:B------:R-:W-:Y:S02]  /*2d70*/  IADD3 R16, -R13, UR8, R16 ;  /* 0x000000080d107c10 */ /* 0x000fe4000fffe110 */
[----:B------:R-:W-:Y:S01]  /*2d80*/  SHF.R.S32.HI R5, RZ, 0x1f, R4 ;  /* 0x0000001fff057819 */ /* 0x000fe20000011404 */
[----:B------:R-:W-:Y:S01]  /*2d90*/  IMAD R9, R17, UR7, R2 ;  /* 0x0000000711097c24 */ /* 0x000fe2000f8e0202 */
[----:B------:R-:W-:-:S02]  /*2da0*/  LOP3.LUT R159, R6, R159, R8, 0xfe, !PT ;  /* 0x0000009f069f7212 */ /* 0x000fc400078efe08 */
[----:B------:R-:W-:Y:S01]  /*2db0*/  MOV R18, 0xffffffff ;  /* 0xffffffff00127802 */ /* 0x000fe20000000f00 */
[----:B------:R-:W-:-:S04]  /*2dc0*/  IMAD.WIDE.U32 R2, R17, UR6, R4 ;  /* 0x0000000611027c25 */ /* 0x000fc8000f8e0004 */
[----:B------:R-:W-:Y:S02]  /*2dd0*/  IMAD.IADD R9, R3, 0x1, R9 ;  /* 0x0000000103097824 */ /* 0x000fe400078e0209 */
[----:B------:R-:W-:Y:S01]  /*2de0*/  IMAD.MOV.U32 R8, RZ, RZ, R2 ;  /* 0x000000ffff087224 */ /* 0x000fe200078e0002 */
[----:B------:R-:W-:Y:S06]  /*2df0*/  @P0 BRA `(.L_x_39) ;  /* 0x0000006400840947 */ /* 0x000fec0003800000 */
[----:B------:R-:W0:Y:S01]  /*2e00*/  LDC.64 R2, c[0x0][0x5c8] ;  /* 0x00017200ff027b82 */ /* 0x000e220000000a00 */
[----:B-1---5:R-:W-:Y:S01]  /*2e10*/  FSETP.NEU.AND P1, PT, R22, RZ, PT ;  /* 0x000000ff1600720b */ /* 0x022fe20003f2d000 */
[----:B------:R-:W-:Y:S01]  /*2e20*/  BSSY B0, `(.L_x_39) ;  /* 0x000065e000007945 */ /* 0x000fe20003800000 */
[----:B------:R-:W-:-:S04]  /*2e30*/  ISETP.GT.AND P0, PT, R16, RZ, PT ;  /* 0x000000ff1000720c */ /* 0x000fc80003f04270 */
[----:B------:R-:W-:Y:S01]  /*2e40*/  ISETP.GT.AND P3, PT, R0, RZ, P0 ;  /* 0x000000ff0000720c */ /* 0x000fe20000764270 */
[-C--:B0-----:R-:W-:Y:S02]  /*2e50*/  IMAD R10, R7, R2.reuse, RZ ;  /* 0x00000002070a7224 */ /* 0x081fe400078e02ff */
[----:B------:R-:W-:-:S04]  /*2e60*/  IMAD.WIDE.U32 R162, R159, R2, R8 ;  /* 0x000000029fa27225 */ /* 0x000fc800078e0008 */
[----:B------:R-:W-:-:S04]  /*2e70*/  IMAD R9, R159, R3, R10 ;  /* 0x000000039f097224 */ /* 0x000fc800078e020a */
[----:B------:R-:W-:Y:S01]  /*2e80*/  IMAD.IADD R167, R163, 0x1, R9 ;  /* 0x00000001a3a77824 */ /* 0x000fe200078e0209 */
[----:B------:R-:W-:Y:S06]  /*2e90*/  @!P1 BRA `(.L_x_40) ;  /* 0x0000004800349947 */ /* 0x000fec0003800000 */
[----:B------:R-:W0:Y:S01]  /*2ea0*/  LDC.64 R12, c[0x0][0x5b8] ;  /* 0x00016e00ff0c7b82 */ /* 0x000e220000000a00 */
[----:B------:R-:W-:-:S07]  /*2eb0*/  ULDC.64 UR4, c[0x0][0x5c0] ;  /* 0x0001700000047ab9 */ /* 0x000fce0000000a00 */
[----:B------:R-:W1:Y:S08]  /*2ec0*/  LDC.64 R20, c[0x0][0x5b0] ;  /* 0x00016c00ff147b82 */ /* 0x000e700000000a00 */
[----:B------:R-:W2:Y:S01]  /*2ed0*/  LDC.64 R8, c[0x0][0x5a8] ;  /* 0x00016a00ff087b82 */ /* 0x000ea20000000a00 */
[-C--:B0-----:R-:W-:Y:S02]  /*2ee0*/  IMAD R10, R15, R12.reuse, RZ ;  /* 0x0000000c0f0a7224 */ /* 0x081fe400078e02ff */
[----:B------:R-:W-:-:S04]  /*2ef0*/  IMAD.WIDE.U32 R152, R17, R12, R4 ;  /* 0x0000000c11987225 */ /* 0x000fc800078e0004 */
[----:B------:R-:W-:Y:S01]  /*2f00*/  IMAD R13, R17, R13, R10 ;  /* 0x0000000d110d7224 */ /* 0x000fe200078e020a */
[----:B------:R-:W-:Y:S01]  /*2f10*/  MOV R14, R152 ;  /* 0x00000098000e7202 */ /* 0x000fe20000000f00 */
[-C--:B-1----:R-:W-:Y:S02]  /*2f20*/  IMAD R10, R7, R20.reuse, RZ ;  /* 0x00000014070a7224 */ /* 0x082fe400078e02ff */
[----:B------:R-:W-:Y:S02]  /*2f30*/  IMAD.IADD R15, R153, 0x1, R13 ;  /* 0x00000001990f7824 */ /* 0x000fe400078e020d */
[C---:B------:R-:W-:Y:S02]  /*2f40*/  IMAD R165, R159.reuse, R21, R10 ;  /* 0x000000159fa57224 */ /* 0x040fe400078e020a */
[----:B------:R-:W-:-:S04]  /*2f50*/  IMAD.WIDE.U32 R10, R159, R20, R14 ;  /* 0x000000149f0a7225 */ /* 0x000fc800078e000e */
[----:B------:R-:W-:Y:S01]  /*2f60*/  IMAD.IADD R11, R11, 0x1, R165 ;  /* 0x000000010b0b7824 */ /* 0x000fe200078e02a5 */
[----:B--2---:R-:W-:-:S04]  /*2f70*/  LEA R156, P1, R10, R8, 0x2 ;  /* 0x000000080a9c7211 */ /* 0x004fc800078210ff */
[----:B------:R-:W-:-:S05]  /*2f80*/  LEA.HI.X R157, R10, R9, R11, 0x2, P1 ;  /* 0x000000090a9d7211 */ /* 0x000fca00008f140b */
[----:B------:R0:W2:Y:S01]  /*2f90*/  @P3 LDG.E.LTC128B R163, desc[UR36][R156.64] ;  /* 0x000000249ca33981 */ /* 0x0000a2000c1e1920 */
[----:B------:R-:W-:Y:S01]  /*2fa0*/  IMAD.WIDE.U32 R154, R159, R20, R4 ;  /* 0x000000149f9a7225 */ /* 0x000fe200078e0004 */
[----:B------:R-:W-:Y:S01]  /*2fb0*/  LEA R10, P1, R162, UR4, 0x2 ;  /* 0x00000004a20a7c11 */ /* 0x000fe2000f8210ff */
[----:B------:R-:W-:Y:S01]  /*2fc0*/  BSSY B1, `(.L_x_41) ;  /* 0x0000016000017945 */ /* 0x000fe20003800000 */
[----:B------:R-:W-:Y:S01]  /*2fd0*/  ISETP.GT.AND P5, PT, R0, 0x1, P0 ;  /* 0x000000010000780c */ /* 0x000fe200007a4270 */
[----:B------:R-:W-:Y:S01]  /*2fe0*/  IMAD.IADD R155, R165, 0x1, R155 ;  /* 0x00000001a59b7824 */ /* 0x000fe200078e029b */
[----:B------:R-:W-:Y:S01]  /*2ff0*/  LEA.HI.X R11, R162, UR5, R167, 0x2, P1 ;  /* 0x00000005a20b7c11 */ /* 0x000fe200088f14a7 */
[----:B------:R-:W-:Y:S01]  /*3000*/  IMAD.WIDE.U32 R160, R17, R12, R154 ;  /* 0x0000000c11a07225 */ /* 0x000fe200078e009a */
[----:B------:R-:W-:-:S03]  /*3010*/  SHF.L.U64.HI R155, R20, 0x3, R21 ;  /* 0x00000003149b7819 */ /* 0x000fc60000010215 */
[----:B------:R-:W-:Y:S01]  /*3020*/  IMAD.SHL.U32 R154, R20, 0x8, RZ ;  /* 0x00000008149a7824 */ /* 0x000fe200078e00ff */
[----:B------:R-:W-:Y:S02]  /*3030*/  IADD3 R158, R13, R161, RZ ;  /* 0x000000a10d9e7210 */ /* 0x000fe40007ffe0ff */
[----:B0-----:R-:W-:Y:S01]  /*3040*/  LEA R156, P1, R160, R8, 0x2 ;  /* 0x00000008a09c7211 */ /* 0x001fe200078210ff */
[----:B------:R-:W-:-:S04]  /*3050*/  IMAD.WIDE.U32 R170, R159, R20, R154 ;  /* 0x000000149faa7225 */ /* 0x000fc800078e009a */
[----:B------:R-:W-:Y:S02]  /*3060*/  IMAD.IADD R165, R165, 0x1, R171 ;  /* 0x00000001a5a57824 */ /* 0x000fe400078e02ab */
[----:B--2---:R-:W-:-:S04]  /*3070*/  FMUL R157, R163, R22 ;  /* 0x00000016a39d7220 */ /* 0x004fc80000400000 */
[----:B------:R-:W-:Y:S01]  /*3080*/  FFMA R161, R88, R23, R157 ;  /* 0x0000001758a17223 */ /* 0x000fe2000000009d */
[----:B------:R-:W-:Y:S02]  /*3090*/  LEA.HI.X R157, R160, R9, R158, 0x2, P1 ;  /* 0x00000009a09d7211 */ /* 0x000fe400008f149e */
[----:B------:R-:W-:Y:S02]  /*30a0*/  IADD3 R158, P4, R152, R170, RZ ;  /* 0x000000aa989e7210 */ /* 0x000fe40007f9e0ff */
[----:B------:R-:W-:Y:S01]  /*30b0*/  ISETP.GT.AND P1, PT, R16, 0x8, PT ;  /* 0x000000081000780c */ /* 0x000fe20003f24270 */
[----:B------:R0:W-:Y:S01]  /*30c0*/  @P3 STG.E desc[UR36][R10.64], R161 ;  /* 0x000000a10a003986 */ /* 0x0001e2000c101924 */
[----:B------:R-:W-:Y:S01]  /*30d0*/  LEA R166, P3, R158, R8, 0x2 ;  /* 0x000000089ea67211 */ /* 0x000fe200078610ff */
[----:B------:R-:W-:Y:S01]  /*30e0*/  IMAD.X R160, R165, 0x1, R15, P4 ;  /* 0x00000001a5a07824 */ /* 0x000fe200020e060f */
[----:B------:R-:W-:Y:S01]  /*30f0*/  ISETP.GT.AND P2, PT, R0, RZ, P1 ;  /* 0x000000ff0000720c */ /* 0x000fe20000f44270 */
[----:B------:R-:W-:-:S12]  /*3100*/  @!P5 BRA `(.L_x_42) ;  /* 0x000000000004d947 */ /* 0x000fd80003800000 */
[----:B------:R1:W5:Y:S02]  /*3110*/  LDG.E.LTC128B R163, desc[UR36][R156.64+0x4] ;  /* 0x000004249ca37981 */ /* 0x000364000c1e1920 */
.L_x_42:
[----:B------:R-:W-:Y:S05]  /*3120*/  BSYNC B1 ;  /* 0x0000000000017941 */ /* 0x000fea0003800000 */
.L_x_41:
[----:B-----5:R-:W-:Y:S01]  /*3130*/  FMUL R88, R163, R22 ;  /* 0x00000016a3587220 */ /* 0x020fe20000400000 */
[----:B------:R-:W-:Y:S01]  /*3140*/  IMAD.MOV.U32 R173, RZ, RZ, R163 ;  /* 0x000000ffffad7224 */ /* 0x000fe200078e00a3 */
[----:B------:R-:W-:Y:S02]  /*3150*/  LEA.HI.X R167, R158, R9, R160, 0x2, P3 ;  /* 0x000000099ea77211 */ /* 0x000fe400018f14a0 */
[----:B------:R-:W-:-:S05]  /*3160*/  FFMA R175, R89, R23, R88 ;  /* 0x0000001759af7223 */ /* 0x000fca0000000058 */
[----:B------:R2:W-:Y:S04]  /*3170*/  @P5 STG.E desc[UR36][R10.64+0x4], R175 ;  /* 0x000004af0a005986 */ /* 0x0005e8000c101924 */
[----:B------:R-:W3:Y:S01]  /*3180*/  @P2 LDG.E.LTC128B R173, desc[UR36][R166.64] ;  /* 0x00000024a6ad2981 */ /* 0x000ee2000c1e1920 */
[----:B0-----:R-:W-:Y:S01]  /*3190*/  IMAD.SHL.U32 R161, R2, 0x20, RZ ;  /* 0x0000002002a17824 */ /* 0x001fe200078e00ff */
[----:B------:R-:W-:Y:S01]  /*31a0*/  IADD3 R170, P3, R4, R170, RZ ;  /* 0x000000aa04aa7210 */ /* 0x000fe20007f7e0ff */
[----:B------:R-:W-:Y:S01]  /*31b0*/  BSSY B1, `(.L_x_43) ;  /* 0x000000f000017945 */ /* 0x000fe20003800000 */
[----:B------:R-:W-:Y:S02]  /*31c0*/  SHF.L.U64.HI R163, R2, 0x5, R3 ;  /* 0x0000000502a37819 */ /* 0x000fe40000010203 */
[----:B------:R-:W-:-:S02]  /*31d0*/  IADD3 R164, P4, R161, R10, RZ ;  /* 0x0000000aa1a47210 */ /* 0x000fc40007f9e0ff */
[----:B------:R-:W-:Y:S02]  /*31e0*/  IADD3.X R171, R5, R165, RZ, P3, !PT ;  /* 0x000000a505ab7210 */ /* 0x000fe40001ffe4ff */
[----:B------:R-:W-:Y:S01]  /*31f0*/  ISETP.GT.AND P3, PT, R0, 0x1, P1 ;  /* 0x000000010000780c */ /* 0x000fe20000f64270 */
[----:B------:R-:W-:Y:S02]  /*3200*/  IMAD.X R165, R163, 0x1, R11, P4 ;  /* 0x00000001a3a57824 */ /* 0x000fe400020e060b */
[----:B------:R-:W-:-:S04]  /*3210*/  IMAD.WIDE.U32 R170, R17, R12, R170 ;  /* 0x0000000c11aa7225 */ /* 0x000fc800078e00aa */
[----:B------:R-:W-:Y:S01]  /*3220*/  IMAD.IADD R89, R13, 0x1, R171 ;  /* 0x000000010d597824 */ /* 0x000fe200078e02ab */
[----:B------:R-:W-:-:S04]  /*3230*/  LEA R88, P5, R170, R8, 0x2 ;  /* 0x00000008aa587211 */ /* 0x000fc800078a10ff */
[----:B------:R-:W-:Y:S01]  /*3240*/  LEA.HI.X R89, R170, R9, R89, 0x2, P5 ;  /* 0x00000009aa597211 */ /* 0x000fe200028f1459 */
[----:B---3--:R-:W-:-:S04]  /*3250*/  FMUL R169, R173, R22 ;  /* 0x00000016ada97220 */ /* 0x008fc80000400000 */
[----:B------:R-:W-:-:S05]  /*3260*/  FFMA R169, R90, R23, R169 ;  /* 0x000000175aa97223 */ /* 0x000fca00000000a9 */
[----:B------:R2:W-:Y:S01]  /*3270*/  @P2 STG.E desc[UR36][R164.64], R169 ;  /* 0x000000a9a4002986 */ /* 0x0005e2000c101924 */
[----:B------:R-:W-:Y:S05]  /*3280*/  @!P3 BRA `(.L_x_44) ;  /* 0x000000000004b947 */ /* 0x000fea0003800000 */
[----:B------:R0:W5:Y:S02]  /*3290*/  LDG.E.LTC128B R173, desc[UR36][R88.64+0x4] ;  /* 0x0000042458ad7981 */ /* 0x000164000c1e1920 */
.L_x_44:
[----:B------:R-:W-:Y:S05]  /*32a0*/  BSYNC B1 ;  /* 0x0000000000017941 */ /* 0x000fea0003800000 */
.L_x_43:
[----:B-----5:R-:W-:Y:S01]  /*32b0*/  FMUL R90, R173, R22 ;  /* 0x00000016ad5a7220 */ /* 0x020fe20000400000 */
[----:B------:R-:W-:Y:S01]  /*32c0*/  ISETP.GT.AND P2, PT, R0, 0x8, P0 ;  /* 0x000000080000780c */ /* 0x000fe20000744270 */
[----:B------:R-:W-:Y:S02]  /*32d0*/  BSSY B1, `(.L_x_45) ;  /* 0x0000007000017945 */ /* 0x000fe40003800000 */
[----:B------:R-:W-:Y:S01]  /*32e0*/  FFMA R167, R91, R23, R90 ;  /* 0x000000175ba77223 */ /* 0x000fe2000000005a */
[----:B------:R-:W-:Y:S01]  /*32f0*/  @P3 MOV R90, R164 ;  /* 0x000000a4005a3202 */ /* 0x000fe20000000f00 */
[----:B------:R-:W-:-:S05]  /*3300*/  @P3 IMAD.MOV.U32 R91, RZ, RZ, R165 ;  /* 0x000000ffff5b3224 */ /* 0x000fca00078e00a5 */
[----:B------:R3:W-:Y:S03]  /*3310*/  @P3 STG.E desc[UR36][R90.64+0x4], R167 ;  /* 0x000004a75a003986 */ /* 0x0007e6000c101924 */
[----:B------:R-:W-:Y:S05]  /*3320*/  @!P2 BRA `(.L_x_46) ;  /* 0x000000000004a947 */ /* 0x000fea0003800000 */
[----:B------:R4:W5:Y:S02]  /*3330*/  LDG.E.LTC128B R173, desc[UR36][R156.64+0x20] ;  /* 0x000020249cad7981 */ /* 0x000964000c1e1920 */
.L_x_46:
[----:B------:R-:W-:Y:S05]  /*3340*/  BSYNC B1 ;  /* 0x0000000000017941 */ /* 0x000fea0003800000 */
.L_x_45:
[----:B---3-5:R-:W-:Y:S01]  /*3350*/  FMUL R91, R173, R22 ;  /* 0x00000016ad5b7220 */ /* 0x028fe20000400000 */
[----:B------:R-:W-:Y:S01]  /*3360*/  ISETP.GT.AND P3, PT, R0, 0x9, P0 ;  /* 0x000000090000780c */ /* 0x000fe20000764270 */
[----:B------:R-:W-:Y:S02]  /*3370*/  BSSY B1, `(.L_x_47) ;  /* 0x0000005000017945 */ /* 0x000fe40003800000 */
[----:B------:R-:W-:-:S05]  /*3380*/  FFMA R91, R92, R23, R91 ;  /* 0x000000175c5b7223 */ /* 0x000fca000000005b */
[----:B------:R3:W-:Y:S05]  /*3390*/  @P2 STG.E desc[UR36][R10.64+0x20], R91 ;  /* 0x0000205b0a002986 */ /* 0x0007ea000c101924 */
[----:B------:R-:W-:Y:S05]  /*33a0*/  @!P3 BRA `(.L_x_48) ;  /* 0x000000000004b947 */ /* 0x000fea0003800000 */
[----:B------:R0:W5:Y:S02]  /*33b0*/  LDG.E.LTC128B R173, desc[UR36][R156.64+0x24] ;  /* 0x000024249cad7981 */ /* 0x000164000c1e1920 */
.L_x_48:
[----:B------:R-:W-:Y:S05]  /*33c0*/  BSYNC B1 ;  /* 0x0000000000017941 */ /* 0x000fea0003800000 */
.L_x_47:
[----:B-----5:R-:W-:Y:S01]  /*33d0*/  FMUL R90, R173, R22 ;  /* 0x00000016ad5a7220 */ /* 0x020fe20000400000 */
[----:B------:R-:W-:Y:S01]  /*33e0*/  ISETP.GT.AND P2, PT, R0, 0x8, P1 ;  /* 0x000000080000780c */ /* 0x000fe20000f44270 */
[----:B------:R-:W-:Y:S02]  /*33f0*/  BSSY B1, `(.L_x_49) ;  /* 0x0000005000017945 */ /* 0x000fe40003800000 */
[----:B------:R-:W-:-:S05]  /*3400*/  FFMA R93, R93, R23, R90 ;  /* 0x000000175d5d7223 */ /* 0x000fca000000005a */
[----:B------:R0:W-:Y:S05]  /*3410*/  @P3 STG.E desc[UR36][R10.64+0x24], R93 ;  /* 0x0000245d0a003986 */ /* 0x0001ea000c101924 */
[----:B------:R-:W-:Y:S05]  /*3420*/  @!P2 BRA `(.L_x_50) ;  /* 0x000000000004a947 */ /* 0x000fea0003800000 */
[----:B------:R0:W5:Y:S02]  /*3430*/  LDG.E.LTC128B R173, desc[UR36][R88.64+0x20] ;  /* 0x0000202458ad7981 */ /* 0x000164000c1e1920 */
.L_x_50:
[----:B------:R-:W-:Y:S05]  /*3440*/  BSYNC B1 ;  /* 0x0000000000017941 */ /* 0x000fea0003800000 */
.L_x_49:
[----:B---3-5:R-:W-:Y:S01]  /*3450*/  FMUL R91, R173, R22 ;  /* 0x00000016ad5b7220 */ /* 0x028fe20000400000 */
[----:B------:R-:W-:Y:S01]  /*3460*/  @P2 IMAD.MOV.U32 R90, RZ, RZ, R164 ;  /* 0x000000ffff5a2224 */ /* 0x000fe200078e00a4 */
[----:B------:R-:W-:Y:S01]  /*3470*/  ISETP.GT.AND P3, PT, R0, 0x9, P1 ;  /* 0x000000090000780c */ /* 0x000fe20000f64270 */
[----:B------:R-:W-:Y:S01]  /*3480*/  BSSY B1, `(.L_x_51) ;  /* 0x0000006000017945 */ /* 0x000fe20003800000 */
[----:B0-----:R-:W-:Y:S01]  /*3490*/  FFMA R93, R94, R23, R91 ;  /* 0x000000175e5d7223 */ /* 0x001fe2000000005b */
[----:B------:R-:W-:-:S05]  /*34a0*/  @P2 IMAD.MOV.U32 R91, RZ, RZ, R165 ;  /* 0x000000ffff5b2224 */ /* 0x000fca00078e00a5 */
[----:B------:R0:W-:Y:S05]  /*34b0*/  @P2 STG.E desc[UR36][R90.64+0x20], R93 ;  /* 0x0000205d5a002986 */ /* 0x0001ea000c101924 */
[----:B------:R-:W-:Y:S05]  /*34c0*/  @!P3 BRA `(.L_x_52) ;  /* 0x000000000004b947 */ /* 0x000fea0003800000 */
[----:B------:R3:W5:Y:S02]  /*34d0*/  LDG.E.LTC128B R173, desc[UR36][R88.64+0x24] ;  /* 0x0000242458ad7981 */ /* 0x000764000c1e1920 */
.L_x_52:
[----:B------:R-:W-:Y:S05]  /*34e0*/  BSYNC B1 ;  /* 0x0000000000017941 */ /* 0x000fea0003800000 */
.L_x_51:
[----:B0----5:R-:W-:Y:S01]  /*34f0*/  FMUL R90, R173, R22 ;  /* 0x00000016ad5a7220 */ /* 0x021fe20000400000 */
[----:B------:R-:W-:Y:S01]  /*3500*/  @P3 IMAD.MOV.U32 R91, RZ, RZ, R165 ;  /* 0x000000ffff5b3224 */ /* 0x000fe200078e00a5 */
[----:B------:R-:W-:Y:S01]  /*3510*/  ISETP.GT.AND P2, PT, R0, 0x10, P0 ;  /* 0x000000100000780c */ /* 0x000fe20000744270 */
[----:B------:R-:W-:Y:S01]  /*3520*/  BSSY B1, `(.L_x_53) ;  /* 0x0000006000017945 */ /* 0x000fe20003800000 */
[----:B------:R-:W-:Y:S01]  /*3530*/  FFMA R95, R95, R23, R90 ;  /* 0x000000175f5f7223 */ /* 0x000fe2000000005a */
[----:B------:R-:W-:-:S05]  /*3540*/  @P3 MOV R90, R164 ;  /* 0x000000a4005a3202 */ /* 0x000fca0000000f00 */
[----:B------:R0:W-:Y:S05]  /*3550*/  @P3 STG.E desc[UR36][R90.64+0x24], R95 ;  /* 0x0000245f5a003986 */ /* 0x0001ea000c101924 */
[----:B------:R-:W-:Y:S05]  /*3560*/  @!P2 BRA `(.L_x_54) ;  /* 0x000000000004a947 */ /* 0x000fea0003800000 */
[----:B------:R0:W5:Y:S02]  /*3570*/  LDG.E.LTC128B R173, desc[UR36][R156.64+0x40] ;  /* 0x000040249cad7981 */ /* 0x000164000c1e1920 */
.L_x_54:
[----:B------:R-:W-:Y:S05]  /*3580*/  BSYNC B1 ;  /* 0x0000000000017941 */ /* 0x000fea0003800000 */
.L_x_53:
[----:B0----5:R-:W-:Y:S01]  /*3590*/  FMUL R91, R173, R22 ;  /* 0x00000016ad5b7220 */ /* 0x021fe20000400000 */
[----:B------:R-:W-:Y:S01]  /*35a0*/  ISETP.GT.AND P3, PT, R0, 0x11, P0 ;  /* 0x000000110000780c */ /* 0x000fe20000764270 */
[----:B------:R-:W-:Y:S02]  /*35b0*/  BSSY B1, `(.L_x_55) ;  /* 0x0000005000017945 */ /* 0x000fe40003800000 */
[----:B------:R-:W-:-:S05]  /*35c0*/  FFMA R91, R96, R23, R91 ;  /* 0x00000017605b7223 */ /* 0x000fca000000005b */
[----:B------:R0:W-:Y:S05]  /*35d0*/  @P2 STG.E desc[UR36][R10.64+0x40], R91 ;  /* 0x0000405b0a002986 */ /* 0x0001ea000c101924 */
[----:B------:R-:W-:Y:S05]  /*35e0*/  @!P3 BRA `(.L_x_56) ;  /* 0x000000000004b947 */ /* 0x000fea0003800000 */
[----:B------:R0:W5:Y:S02]  /*35f0*/  LDG.E.LTC128B R173, desc[UR36][R156.64+0x44] ;  /* 0x000044249cad7981 */ /* 0x000164000c1e1920 */
.L_x_56:
[----:B------:R-:W-:Y:S05]  /*3600*/  BSYNC B1 ;  /* 0x0000000000017941 */ /* 0x000fea0003800000 */
.L_x_55:
[----:B-----5:R-:W-:Y:S01]  /*3610*/  FMUL R90, R173, R22 ;  /* 0x00000016ad5a7220 */ /* 0x020fe20000400000 */
[----:B------:R-:W-:Y:S01]  /*3620*/  ISETP.GT.AND P2, PT, R0, 0x10, P1 ;  /* 0x000000100000780c */ /* 0x000fe20000f44270 */
[----:B------:R-:W-:Y:S02]  /*3630*/  BSSY B1, `(.L_x_57) ;  /* 0x0000005000017945 */ /* 0x000fe40003800000 */
[----:B------:R-:W-:-:S05]  /*3640*/  FFMA R97, R97, R23, R90 ;  /* 0x0000001761617223 */ /* 0x000fca000000005a */
[----:B------:R0:W-:Y:S05]  /*3650*/  @P3 STG.E desc[UR36][R10.64+0x44], R97 ;  /* 0x000044610a003986 */ /* 0x0001ea000c101924 */
[----:B------:R-:W-:Y:S05]  /*3660*/  @!P2 BRA `(.L_x_58) ;  /* 0x000000000004a947 */ /* 0x000fea0003800000 */
[----:B------:R0:W5:Y:S02]  /*3670*/  LDG.E.LTC128B R173, desc[UR36][R88.64+0x40] ;  /* 0x0000402458ad7981 */ /* 0x000164000c1e1920 */
.L_x_58:
[----:B------:R-:W-:Y:S05]  /*3680*/  BSYNC B1 ;  /* 0x0000000000017941 */ /* 0x000fea0003800000 */
.L_x_57:
[----:B0----5:R-:W-:Y:S01]  /*3690*/  FMUL R91, R173, R22 ;  /* 0x00000016ad5b7220 */ /* 0x021fe20000400000 */
[----:B------:R-:W-:Y:S01]  /*36a0*/  @P2 IMAD.MOV.U32 R90, RZ, RZ, R164 ;  /* 0x000000ffff5a2224 */ /* 0x000fe200078e00a4 */
[----:B------:R-:W-:Y:S01]  /*36b0*/  ISETP.GT.AND P3, PT, R0, 0x11, P1 ;  /* 0x000000110000780c */ /* 0x000fe20000f64270 */
[----:B------:R-:W-:Y:S01]  /*36c0*/  BSSY B1, `(.L_x_59) ;  /* 0x0000006000017945 */ /* 0x000fe20003800000 */
[----:B------:R-:W-:Y:S01]  /*36d0*/  FFMA R93, R98, R23, R91 ;  /* 0x00000017625d7223 */ /* 0x000fe2000000005b */
[----:B------:R-:W-:-:S05]  /*36e0*/  @P2 IMAD.MOV.U32 R91, RZ, RZ, R165 ;  /* 0x000000ffff5b2224 */ /* 0x000fca00078e00a5 */
[----:B------:R0:W-:Y:S05]  /*36f0*/  @P2 STG.E desc[UR36][R90.64+0x40], R93 ;  /* 0x0000405d5a002986 */ /* 0x0001ea000c101924 */
[----:B------:R-:W-:Y:S05]  /*3700*/  @!P3 BRA `(.L_x_60) ;  /* 0x000000000004b947 */ /* 0x000fea0003800000 */
[----:B------:R0:W5:Y:S02]  /*3710*/  LDG.E.LTC128B R173, desc[UR36][R88.64+0x44] ;  /* 0x0000442458ad7981 */ /* 0x000164000c1e1920 */
.L_x_60:
[----:B------:R-:W-:Y:S05]  /*3720*/  BSYNC B1 ;  /* 0x0000000000017941 */ /* 0x000fea0003800000 */
.L_x_59:
        /* <DEDUP_REMOVED lines=9> */
.L_x_62:
[----:B------:R-:W-:Y:S05]  /*37c0*/  BSYNC B1 ;  /* 0x0000000000017941 */ /* 0x000fea0003800000 */
.L_x_61:
[----:B0----5:R-:W-:Y:S01]  /*37d0*/  FMUL R91, R173, R22 ;  /* 0x00000016ad5b7220 */ /* 0x021fe20000400000 */
[----:B------:R-:W-:Y:S01]  /*37e0*/  ISETP.GT.AND P3, PT, R0, 0x19, P0 ;  /* 0x000000190000780c */ /* 0x000fe20000764270 */
[----:B------:R-:W-:Y:S02]  /*37f0*/  BSSY B1, `(.L_x_63) ;  /* 0x0000005000017945 */ /* 0x000fe40003800000 */
[----:B------:R-:W-:-:S05]  /*3800*/  FFMA R91, R100, R23, R91 ;  /* 0x00000017645b7223 */ /* 0x000fca000000005b */
[----:B------:R0:W-:Y:S05]  /*3810*/  @P2 STG.E desc[UR36][R10.64+0x60], R91 ;  /* 0x0000605b0a002986 */ /* 0x0001ea000c101924 */
[----:B------:R-:W-:Y:S05]  /*3820*/  @!P3 BRA `(.L_x_64) ;  /* 0x000000000004b947 */ /* 0x000fea0003800000 */
[----:B------:R0:W5:Y:S02]  /*3830*/  LDG.E.LTC128B R173, desc[UR36][R156.64+0x64] ;  /* 0x000064249cad7981 */ /* 0x000164000c1e1920 */
.L_x_64:
[----:B------:R-:W-:Y:S05]  /*3840*/  BSYNC B1 ;  /* 0x0000000000017941 */ /* 0x000fea0003800000 */
.L_x_63:
[----:B-----5:R-:W-:Y:S01]  /*3850*/  FMUL R90, R173, R22 ;  /* 0x00000016ad5a7220 */ /* 0x020fe20000400000 */
[----:B------:R-:W-:Y:S01]  /*3860*/  ISETP.GT.AND P2, PT, R0, 0x18, P1 ;  /* 0x000000180000780c */ /* 0x000fe20000f44270 */
[----:B------:R-:W-:Y:S02]  /*3870*/  BSSY B1, `(.L_x_65) ;  /* 0x0000005000017945 */ /* 0x000fe40003800000 */
[----:B------:R-:W-:-:S05]  /*3880*/  FFMA R101, R101, R23, R90 ;  /* 0x0000001765657223 */ /* 0x000fca000000005a */
[----:B------:R0:W-:Y:S05]  /*3890*/  @P3 STG.E desc[UR36][R10.64+0x64], R101 ;  /* 0x000064650a003986 */ /* 0x0001ea000c101924 */
[----:B------:R-:W-:Y:S05]  /*38a0*/  @!P2 BRA `(.L_x_66) ;  /* 0x000000000004a947 */ /* 0x000fea0003800000 */
[----:B------:R0:W5:Y:S02]  /*38b0*/  LDG.E.LTC128B R173, desc[UR36][R88.64+0x60] ;  /* 0x0000602458ad7981 */ /* 0x000164000c1e1920 */
.L_x_66:
[----:B------:R-:W-:Y:S05]  /*38c0*/  BSYNC B1 ;  /* 0x0000000000017941 */ /* 0x000fea0003800000 */
.L_x_65:
        /* <DEDUP_REMOVED lines=9> */
.L_x_68:
[----:B------:R-:W-:Y:S05]  /*3960*/  BSYNC B1 ;  /* 0x0000000000017941 */ /* 0x000fea0003800000 */
.L_x_67:
        /* <DEDUP_REMOVED lines=9> */
.L_x_70:
[----:B------:R-:W-:Y:S05]  /*3a00*/  BSYNC B1 ;  /* 0x0000000000017941 */ /* 0x000fea0003800000 */
.L_x_69:
[----:B0----5:R-:W-:Y:S01]  /*3a10*/  FMUL R91, R173, R22 ;  /* 0x00000016ad5b7220 */ /* 0x021fe20000400000 */
[----:B------:R-:W-:Y:S01]  /*3a20*/  ISETP.GT.AND P3, PT, R0, 0x21, P0 ;  /* 0x000000210000780c */ /* 0x000fe20000764270 */
[----:B------:R-:W-:Y:S02]  /*3a30*/  BSSY B1, `(.L_x_71) ;  /* 0x0000005000017945 */ /* 0x000fe40003800000 */
[----:B------:R-:W-:-:S05]  /*3a40*/  FFMA R91, R104, R23, R91 ;  /* 0x00000017685b7223 */ /* 0x000fca000000005b */
[----:B------:R0:W-:Y:S05]  /*3a50*/  @P2 STG.E desc[UR36][R10.64+0x80], R91 ;  /* 0x0000805b0a002986 */ /* 0x0001ea000c101924 */
[----:B------:R-:W-:Y:S05]  /*3a60*/  @!P3 BRA `(.L_x_72) ;  /* 0x000000000004b947 */ /* 0x000fea0003800000 */
[----:B------:R0:W5:Y:S02]  /*3a70*/  LDG.E.LTC128B R173, desc[UR36][R156.64+0x84] ;  /* 0x000084249cad7981 */ /* 0x000164000c1e1920 */
.L_x_72:
[----:B------:R-:W-:Y:S05]  /*3a80*/  BSYNC B1 ;  /* 0x0000000000017941 */ /* 0x000fea0003800000 */
.L_x_71:
[----:B-----5:R-:W-:Y:S01]  /*3a90*/  FMUL R90, R173, R22 ;  /* 0x00000016ad5a7220 */ /* 0x020fe20000400000 */
[----:B------:R-:W-:Y:S01]  /*3aa0*/  ISETP.GT.AND P2, PT, R0, 0x20, P1 ;  /* 0x000000200000780c */ /* 0x000fe20000f44270 */
[----:B------:R-:W-:Y:S02]  /*3ab0*/  BSSY B1, `(.L_x_73) ;  /* 0x0000005000017945 */ /* 0x000fe40003800000 */
[----:B------:R-:W-:-:S05]  /*3ac0*/  FFMA R105, R105, R23, R90 ;  /* 0x0000001769697223 */ /* 0x000fca000000005a */
[----:B------:R0:W-:Y:S05]  /*3ad0*/  @P3 STG.E desc[UR36][R10.64+0x84], R105 ;  /* 0x000084690a003986 */ /* 0x0001ea000c101924 */
[----:B------:R-:W-:Y:S05]  /*3ae0*/  @!P2 BRA `(.L_x_74) ;  /* 0x000000000004a947 */ /* 0x000fea0003800000 */
[----:B------:R0:W5:Y:S02]  /*3af0*/  LDG.E.LTC128B R173, desc[UR36][R88.64+0x80] ;  /* 0x0000802458ad7981 */ /* 0x000164000c1e1920 */
.L_x_74:
[----:B------:R-:W-:Y:S05]  /*3b00*/  BSYNC B1 ;  /* 0x0000000000017941 */ /* 0x000fea0003800000 */
.L_x_73:
        /* <DEDUP_REMOVED lines=9> */
.L_x_76:
[----:B------:R-:W-:Y:S05]  /*3ba0*/  BSYNC B1 ;  /* 0x0000000000017941 */ /* 0x000fea0003800000 */
.L_x_75:
        /* <DEDUP_REMOVED lines=9> */
.L_x_78:
[----:B------:R-:W-:Y:S05]  /*3c40*/  BSYNC B1 ;  /* 0x0000000000017941 */ /* 0x000fea0003800000 */
.L_x_77:
[----:B0----5:R-:W-:Y:S01]  /*3c50*/  FMUL R91, R173, R22 ;  /* 0x00000016ad5b7220 */ /* 0x021fe20000400000 */
[----:B------:R-:W-:Y:S01]  /*3c60*/  ISETP.GT.AND P3, PT, R0, 0x29, P0 ;  /* 0x000000290000780c */ /* 0x000fe20000764270 */
[----:B------:R-:W-:Y:S02]  /*3c70*/  BSSY B1, `(.L_x_79) ;  /* 0x0000005000017945 */ /* 0x000fe40003800000 */
[----:B------:R-:W-:-:S05]  /*3c80*/  FFMA R91, R108, R23, R91 ;  /* 0x000000176c5b7223 */ /* 0x000fca000000005b */
[----:B------:R0:W-:Y:S05]  /*3c90*/  @P2 STG.E desc[UR36][R10.64+0xa0], R91 ;  /* 0x0000a05b0a002986 */ /* 0x0001ea000c101924 */
[----:B------:R-:W-:Y:S05]  /*3ca0*/  @!P3 BRA `(.L_x_80) ;  /* 0x000000000004b947 */ /* 0x000fea0003800000 */
[----:B------:R0:W5:Y:S02]  /*3cb0*/  LDG.E.LTC128B R173, desc[UR36][R156.64+0xa4] ;  /* 0x0000a4249cad7981 */ /* 0x000164000c1e1920 */
.L_x_80:
[----:B------:R-:W-:Y:S05]  /*3cc0*/  BSYNC B1 ;  /* 0x0000000000017941 */ /* 0x000fea0003800000 */
.L_x_79:
[----:B-----5:R-:W-:Y:S01]  /*3cd0*/  FMUL R90, R173, R22 ;  /* 0x00000016ad5a7220 */ /* 0x020fe20000400000 */
[----:B------:R-:W-:Y:S01]  /*3ce0*/  ISETP.GT.AND P2, PT, R0, 0x28, P1 ;  /* 0x000000280000780c */ /* 0x000fe20000f44270 */
[----:B------:R-:W-:Y:S02]  /*3cf0*/  BSSY B1, `(.L_x_81) ;  /* 0x0000005000017945 */ /* 0x000fe40003800000 */
[----:B------:R-:W-:-:S05]  /*3d00*/  FFMA R109, R109, R23, R90 ;  /* 0x000000176d6d7223 */ /* 0x000fca000000005a */
[----:B------:R0:W-:Y:S05]  /*3d10*/  @P3 STG.E desc[UR36][R10.64+0xa4], R109 ;  /* 0x0000a46d0a003986 */ /* 0x0001ea000c101924 */
[----:B------:R-:W-:Y:S05]  /*3d20*/  @!P2 BRA `(.L_x_82) ;  /* 0x000000000004a947 */ /* 0x000fea0003800000 */
[----:B------:R0:W5:Y:S02]  /*3d30*/  LDG.E.LTC128B R173, desc[UR36][R88.64+0xa0] ;  /* 0x0000a02458ad7981 */ /* 0x000164000c1e1920 */
.L_x_82:
[----:B------:R-:W-:Y:S05]  /*3d40*/  BSYNC B1 ;  /* 0x0000000000017941 */ /* 0x000fea0003800000 */
.L_x_81:
        /* <DEDUP_REMOVED lines=9> */
.L_x_84:
[----:B------:R-:W-:Y:S05]  /*3de0*/  BSYNC B1 ;  /* 0x0000000000017941 */ /* 0x000fea0003800000 */
.L_x_83:
        /* <DEDUP_REMOVED lines=9> */
.L_x_86:
[----:B------:R-:W-:Y:S05]  /*3e80*/  BSYNC B1 ;  /* 0x0000000000017941 */ /* 0x000fea0003800000 */
.L_x_85:
[----:B0----5:R-:W-:Y:S01]  /*3e90*/  FMUL R91, R173, R22 ;  /* 0x00000016ad5b7220 */ /* 0x021fe20000400000 */
[----:B------:R-:W-:Y:S01]  /*3ea0*/  ISETP.GT.AND P3, PT, R0, 0x31, P0 ;  /* 0x000000310000780c */ /* 0x000fe20000764270 */
[----:B------:R-:W-:Y:S02]  /*3eb0*/  BSSY B1, `(.L_x_87) ;  /* 0x0000005000017945 */ /* 0x000fe40003800000 */
[----:B------:R-:W-:-:S05]  /*3ec0*/  FFMA R91, R112, R23, R91 ;  /* 0x00000017705b7223 */ /* 0x000fca000000005b */
[----:B------:R0:W-:Y:S05]  /*3ed0*/  @P2 STG.E desc[UR36][R10.64+0xc0], R91 ;  /* 0x0000c05b0a002986 */ /* 0x0001ea000c101924 */
[----:B------:R-:W-:Y:S05]  /*3ee0*/  @!P3 BRA `(.L_x_88) ;  /* 0x000000000004b947 */ /* 0x000fea0003800000 */
[----:B------:R0:W5:Y:S02]  /*3ef0*/  LDG.E.LTC128B R173, desc[UR36][R156.64+0xc4] ;  /* 0x0000c4249cad7981 */ /* 0x000164000c1e1920 */
.L_x_88:
[----:B------:R-:W-:Y:S05]  /*3f00*/  BSYNC B1 ;  /* 0x0000000000017941 */ /* 0x000fea0003800000 */
.L_x_87:
[----:B-----5:R-:W-:Y:S01]  /*3f10*/  FMUL R90, R173, R22 ;  /* 0x00000016ad5a7220 */ /* 0x020fe20000400000 */
[----:B------:R-:W-:Y:S01]  /*3f20*/  ISETP.GT.AND P2, PT, R0, 0x30, P1 ;  /* 0x000000300000780c */ /* 0x000fe20000f44270 */
[----:B------:R-:W-:Y:S02]  /*3f30*/  BSSY B1, `(.L_x_89) ;  /* 0x0000005000017945 */ /* 0x000fe40003800000 */
[----:B------:R-:W-:-:S05]  /*3f40*/  FFMA R113, R113, R23, R90 ;  /* 0x0000001771717223 */ /* 0x000fca000000005a */
[----:B------:R0:W-:Y:S05]  /*3f50*/  @P3 STG.E desc[UR36][R10.64+0xc4], R113 ;  /* 0x0000c4710a003986 */ /* 0x0001ea000c101924 */
[----:B------:R-:W-:Y:S05]  /*3f60*/  @!P2 BRA `(.L_x_90) ;  /* 0x000000000004a947 */ /* 0x000fea0003800000 */
[----:B------:R0:W5:Y:S02]  /*3f70*/  LDG.E.LTC128B R173, desc[UR36][R88.64+0xc0] ;  /* 0x0000c02458ad7981 */ /* 0x000164000c1e1920 */
.L_x_90:
[----:B------:R-:W-:Y:S05]  /*3f80*/  BSYNC B1 ;  /* 0x0000000000017941 */ /* 0x000fea0003800000 */
.L_x_89:
        /* <DEDUP_REMOVED lines=9> */
.L_x_92:
[----:B------:R-:W-:Y:S05]  /*4020*/  BSYNC B1 ;  /* 0x0000000000017941 */ /* 0x000fea0003800000 */
.L_x_91:
        /* <DEDUP_REMOVED lines=9> */
.L_x_94:
[----:B------:R-:W-:Y:S05]  /*40c0*/  BSYNC B1 ;  /* 0x0000000000017941 */ /* 0x000fea0003800000 */
.L_x_93:
[----:B0----5:R-:W-:Y:S01]  /*40d0*/  FMUL R91, R173, R22 ;  /* 0x00000016ad5b7220 */ /* 0x021fe20000400000 */
[----:B------:R-:W-:Y:S01]  /*40e0*/  ISETP.GT.AND P3, PT, R0, 0x39, P0 ;  /* 0x000000390000780c */ /* 0x000fe20000764270 */
[----:B------:R-:W-:Y:S02]  /*40f0*/  BSSY B1, `(.L_x_95) ;  /* 0x0000005000017945 */ /* 0x000fe40003800000 */
[----:B------:R-:W-:-:S05]  /*4100*/  FFMA R91, R116, R23, R91 ;  /* 0x00000017745b7223 */ /* 0x000fca000000005b */
[----:B------:R0:W-:Y:S05]  /*4110*/  @P2 STG.E desc[UR36][R10.64+0xe0], R91 ;  /* 0x0000e05b0a002986 */ /* 0x0001ea000c101924 */
[----:B------:R-:W-:Y:S05]  /*4120*/  @!P3 BRA `(.L_x_96) ;  /* 0x000000000004b947 */ /* 0x000fea0003800000 */
[----:B------:R0:W5:Y:S02]  /*4130*/  LDG.E.LTC128B R173, desc[UR36][R156.64+0xe4] ;  /* 0x0000e4249cad7981 */ /* 0x000164000c1e1920 */
.L_x_96:
[----:B------:R-:W-:Y:S05]  /*4140*/  BSYNC B1 ;  /* 0x0000000000017941 */ /* 0x000fea0003800000 */
.L_x_95:
[----:B-----5:R-:W-:Y:S01]  /*4150*/  FMUL R90, R173, R22 ;  /* 0x00000016ad5a7220 */ /* 0x020fe20000400000 */
[----:B------:R-:W-:Y:S01]  /*4160*/  ISETP.GT.AND P2, PT, R0, 0x38, P1 ;  /* 0x000000380000780c */ /* 0x000fe20000f44270 */
[----:B------:R-:W-:Y:S02]  /*4170*/  BSSY B1, `(.L_x_97) ;  /* 0x0000005000017945 */ /* 0x000fe40003800000 */
[----:B------:R-:W-:-:S05]  /*4180*/  FFMA R117, R117, R23, R90 ;  /* 0x0000001775757223 */ /* 0x000fca000000005a */
[----:B------:R0:W-:Y:S05]  /*4190*/  @P3 STG.E desc[UR36][R10.64+0xe4], R117 ;  /* 0x0000e4750a003986 */ /* 0x0001ea000c101924 */
[----:B------:R-:W-:Y:S05]  /*41a0*/  @!P2 BRA `(.L_x_98) ;  /* 0x000000000004a947 */ /* 0x000fea0003800000 */
[----:B------:R0:W5:Y:S02]  /*41b0*/  LDG.E.LTC128B R173, desc[UR36][R88.64+0xe0] ;  /* 0x0000e02458ad7981 */ /* 0x000164000c1e1920 */
.L_x_98:
[----:B------:R-:W-:Y:S05]  /*41c0*/  BSYNC B1 ;  /* 0x0000000000017941 */ /* 0x000fea0003800000 */
.L_x_97:
        /* <DEDUP_REMOVED lines=9> */
.L_x_100:
[----:B------:R-:W-:Y:S05]  /*4260*/  BSYNC B1 ;  /* 0x0000000000017941 */ /* 0x000fea0003800000 */
.L_x_99:
        /* <DEDUP_REMOVED lines=9> */
.L_x_102:
[----:B------:R-:W-:Y:S05]  /*4300*/  BSYNC B1 ;  /* 0x0000000000017941 */ /* 0x000fea0003800000 */
.L_x_101:
[----:B0----5:R-:W-:Y:S01]  /*4310*/  FMUL R91, R173, R22 ;  /* 0x00000016ad5b7220 */ /* 0x021fe20000400000 */
[----:B------:R-:W-:Y:S01]  /*4320*/  ISETP.GT.AND P3, PT, R0, 0x41, P0 ;  /* 0x000000410000780c */ /* 0x000fe20000764270 */
[----:B------:R-:W-:Y:S02]  /*4330*/  BSSY B1, `(.L_x_103) ;  /* 0x0000005000017945 */ /* 0x000fe40003800000 */
[----:B------:R-:W-:-:S05]  /*4340*/  FFMA R91, R120, R23, R91 ;  /* 0x00000017785b7223 */ /* 0x000fca000000005b */
[----:B------:R0:W-:Y:S05]  /*4350*/  @P2 STG.E desc[UR36][R10.64+0x100], R91 ;  /* 0x0001005b0a002986 */ /* 0x0001ea000c101924 */
[----:B------:R-:W-:Y:S05]  /*4360*/  @!P3 BRA `(.L_x_104) ;  /* 0x000000000004b947 */ /* 0x000fea0003800000 */
[----:B------:R0:W5:Y:S02]  /*4370*/  LDG.E.LTC128B R173, desc[UR36][R156.64+0x104] ;  /* 0x000104249cad7981 */ /* 0x000164000c1e1920 */
.L_x_104:
[----:B------:R-:W-:Y:S05]  /*4380*/  BSYNC B1 ;  /* 0x0000000000017941 */ /* 0x000fea0003800000 */
.L_x_103:
[----:B-----5:R-:W-:Y:S01]  /*4390*/  FMUL R90, R173, R22 ;  /* 0x00000016ad5a7220 */ /* 0x020fe20000400000 */
[----:B------:R-:W-:Y:S01]  /*43a0*/  ISETP.GT.AND P2, PT, R0, 0x40, P1 ;  /* 0x000000400000780c */ /* 0x000fe20000f44270 */
[----:B------:R-:W-:Y:S02]  /*43b0*/  BSSY B1, `(.L_x_105) ;  /* 0x0000005000017945 */ /* 0x000fe40003800000 */
[----:B------:R-:W-:-:S05]  /*43c0*/  FFMA R121, R121, R23, R90 ;  /* 0x0000001779797223 */ /* 0x000fca000000005a */
[----:B------:R0:W-:Y:S05]  /*43d0*/  @P3 STG.E desc[UR36][R10.64+0x104], R121 ;  /* 0x000104790a003986 */ /* 0x0001ea000c101924 */
[----:B------:R-:W-:Y:S05]  /*43e0*/  @!P2 BRA `(.L_x_106) ;  /* 0x000000000004a947 */ /* 0x000fea0003800000 */
[----:B------:R0:W5:Y:S02]  /*43f0*/  LDG.E.LTC128B R173, desc[UR36][R88.64+0x100] ;  /* 0x0001002458ad7981 */ /* 0x000164000c1e1920 */
.L_x_106:
[----:B------:R-:W-:Y:S05]  /*4400*/  BSYNC B1 ;  /* 0x0000000000017941 */ /* 0x000fea0003800000 */
.L_x_105:
        /* <DEDUP_REMOVED lines=9> */
.L_x_108:
[----:B------:R-:W-:Y:S05]  /*44a0*/  BSYNC B1 ;  /* 0x0000000000017941 */ /* 0x000fea0003800000 */
.L_x_107:
        /* <DEDUP_REMOVED lines=9> */
.L_x_110:
[----:B------:R-:W-:Y:S05]  /*4540*/  BSYNC B1 ;  /* 0x0000000000017941 */ /* 0x000fea0003800000 */
.L_x_109:
[----:B0----5:R-:W-:Y:S01]  /*4550*/  FMUL R91, R173, R22 ;  /* 0x00000016ad5b7220 */ /* 0x021fe20000400000 */
[----:B------:R-:W-:Y:S01]  /*4560*/  ISETP.GT.AND P3, PT, R0, 0x49, P0 ;  /* 0x000000490000780c */ /* 0x000fe20000764270 */
[----:B------:R-:W-:Y:S02]  /*4570*/  BSSY B1, `(.L_x_111) ;  /* 0x0000005000017945 */ /* 0x000fe40003800000 */
[----:B------:R-:W-:-:S05]  /*4580*/  FFMA R91, R124, R23, R91 ;  /* 0x000000177c5b7223 */ /* 0x000fca000000005b */
[----:B------:R0:W-:Y:S05]  /*4590*/  @P2 STG.E desc[UR36][R10.64+0x120], R91 ;  /* 0x0001205b0a002986 */ /* 0x0001ea000c101924 */
[----:B------:R-:W-:Y:S05]  /*45a0*/  @!P3 BRA `(.L_x_112) ;  /* 0x000000000004b947 */ /* 0x000fea0003800000 */
[----:B------:R0:W5:Y:S02]  /*45b0*/  LDG.E.LTC128B R173, desc[UR36][R156.64+0x124] ;  /* 0x000124249cad7981 */ /* 0x000164000c1e1920 */
.L_x_112:
[----:B------:R-:W-:Y:S05]  /*45c0*/  BSYNC B1 ;  /* 0x0000000000017941 */ /* 0x000fea0003800000 */
.L_x_111:
[----:B-----5:R-:W-:Y:S01]  /*45d0*/  FMUL R90, R173, R22 ;  /* 0x00000016ad5a7220 */ /* 0x020fe20000400000 */
[----:B------:R-:W-:Y:S01]  /*45e0*/  ISETP.GT.AND P2, PT, R0, 0x48, P1 ;  /* 0x000000480000780c */ /* 0x000fe20000f44270 */
[----:B------:R-:W-:Y:S02]  /*45f0*/  BSSY B1, `(.L_x_113) ;  /* 0x0000005000017945 */ /* 0x000fe40003800000 */
[----:B------:R-:W-:-:S05]  /*4600*/  FFMA R125, R125, R23, R90 ;  /* 0x000000177d7d7223 */ /* 0x000fca000000005a */
[----:B------:R0:W-:Y:S05]  /*4610*/  @P3 STG.E desc[UR36][R10.64+0x124], R125 ;  /* 0x0001247d0a003986 */ /* 0x0001ea000c101924 */
[----:B------:R-:W-:Y:S05]  /*4620*/  @!P2 BRA `(.L_x_114) ;  /* 0x000000000004a947 */ /* 0x000fea0003800000 */
[----:B------:R0:W5:Y:S02]  /*4630*/  LDG.E.LTC128B R173, desc[UR36][R88.64+0x120] ;  /* 0x0001202458ad7981 */ /* 0x000164000c1e1920 */
.L_x_114:
[----:B------:R-:W-:Y:S05]  /*4640*/  BSYNC B1 ;  /* 0x0000000000017941 */ /* 0x000fea0003800000 */
.L_x_113:
        /* <DEDUP_REMOVED lines=9> */
.L_x_116:
[----:B------:R-:W-:Y:S05]  /*46e0*/  BSYNC B1 ;  /* 0x0000000000017941 */ /* 0x000fea0003800000 */
.L_x_115:
        /* <DEDUP_REMOVED lines=9> */
.L_x_118:
[----:B------:R-:W-:Y:S05]  /*4780*/  BSYNC B1 ;  /* 0x0000000000017941 */ /* 0x000fea0003800000 */
.L_x_117:
[----:B0----5:R-:W-:Y:S01]  /*4790*/  FMUL R91, R173, R22 ;  /* 0x00000016ad5b7220 */ /* 0x021fe20000400000 */
[----:B------:R-:W-:Y:S01]  /*47a0*/  ISETP.GT.AND P3, PT, R0, 0x51, P0 ;  /* 0x000000510000780c */ /* 0x000fe20000764270 */
[----:B------:R-:W-:Y:S02]  /*47b0*/  BSSY B1, `(.L_x_119) ;  /* 0x0000005000017945 */ /* 0x000fe40003800000 */
[----:B------:R-:W-:-:S05]  /*47c0*/  FFMA R91, R128, R23, R91 ;  /* 0x00000017805b7223 */ /* 0x000fca000000005b */
[----:B------:R0:W-:Y:S05]  /*47d0*/  @P2 STG.E desc[UR36][R10.64+0x140], R91 ;  /* 0x0001405b0a002986 */ /* 0x0001ea000c101924 */
[----:B------:R-:W-:Y:S05]  /*47e0*/  @!P3 BRA `(.L_x_120) ;  /* 0x000000000004b947 */ /* 0x000fea0003800000 */
[----:B------:R0:W5:Y:S02]  /*47f0*/  LDG.E.LTC128B R173, desc[UR36][R156.64+0x144] ;  /* 0x000144249cad7981 */ /* 0x000164000c1e1920 */
.L_x_120:
[----:B------:R-:W-:Y:S05]  /*4800*/  BSYNC B1 ;  /* 0x0000000000017941 */ /* 0x000fea0003800000 */
.L_x_119:
[----:B-----5:R-:W-:Y:S01]  /*4810*/  FMUL R90, R173, R22 ;  /* 0x00000016ad5a7220 */ /* 0x020fe20000400000 */
[----:B------:R-:W-:Y:S01]  /*4820*/  ISETP.GT.AND P2, PT, R0, 0x50, P1 ;  /* 0x000000500000780c */ /* 0x000fe20000f44270 */
[----:B------:R-:W-:Y:S02]  /*4830*/  BSSY B1, `(.L_x_121) ;  /* 0x0000005000017945 */ /* 0x000fe40003800000 */
[----:B------:R-:W-:-:S05]  /*4840*/  FFMA R129, R129, R23, R90 ;  /* 0x0000001781817223 */ /* 0x000fca000000005a */
[----:B------:R0:W-:Y:S05]  /*4850*/  @P3 STG.E desc[UR36][R10.64+0x144], R129 ;  /* 0x000144810a003986 */ /* 0x0001ea000c101924 */
[----:B------:R-:W-:Y:S05]  /*4860*/  @!P2 BRA `(.L_x_122) ;  /* 0x000000000004a947 */ /* 0x000fea0003800000 */
[----:B------:R0:W5:Y:S02]  /*4870*/  LDG.E.LTC128B R173, desc[UR36][R88.64+0x140] ;  /* 0x0001402458ad7981 */ /* 0x000164000c1e1920 */
.L_x_122:
[----:B------:R-:W-:Y:S05]  /*4880*/  BSYNC B1 ;  /* 0x0000000000017941 */ /* 0x000fea0003800000 */
.L_x_121:
        /* <DEDUP_REMOVED lines=9> */
.L_x_124:
[----:B------:R-:W-:Y:S05]  /*4920*/  BSYNC B1 ;  /* 0x0000000000017941 */ /* 0x000fea0003800000 */
.L_x_123:
        /* <DEDUP_REMOVED lines=9> */
.L_x_126:
[----:B------:R-:W-:Y:S05]  /*49c0*/  BSYNC B1 ;  /* 0x0000000000017941 */ /* 0x000fea0003800000 */
.L_x_125:
[----:B0----5:R-:W-:Y:S01]  /*49d0*/  FMUL R91, R173, R22 ;  /* 0x00000016ad5b7220 */ /* 0x021fe20000400000 */
[----:B------:R-:W-:Y:S01]  /*49e0*/  ISETP.GT.AND P3, PT, R0, 0x59, P0 ;  /* 0x000000590000780c */ /* 0x000fe20000764270 */
[----:B------:R-:W-:Y:S02]  /*49f0*/  BSSY B1, `(.L_x_127) ;  /* 0x0000005000017945 */ /* 0x000fe40003800000 */
[----:B------:R-:W-:-:S05]  /*4a00*/  FFMA R91, R132, R23, R91 ;  /* 0x00000017845b7223 */ /* 0x000fca000000005b */
[----:B------:R0:W-:Y:S05]  /*4a10*/  @P2 STG.E desc[UR36][R10.64+0x160], R91 ;  /* 0x0001605b0a002986 */ /* 0x0001ea000c101924 */
[----:B------:R-:W-:Y:S05]  /*4a20*/  @!P3 BRA `(.L_x_128) ;  /* 0x000000000004b947 */ /* 0x000fea0003800000 */
[----:B------:R0:W5:Y:S02]  /*4a30*/  LDG.E.LTC128B R173, desc[UR36][R156.64+0x164] ;  /* 0x000164249cad7981 */ /* 0x000164000c1e1920 */
.L_x_128:
[----:B------:R-:W-:Y:S05]  /*4a40*/  BSYNC B1 ;  /* 0x0000000000017941 */ /* 0x000fea0003800000 */
.L_x_127:
[----:B-----5:R-:W-:Y:S01]  /*4a50*/  FMUL R90, R173, R22 ;  /* 0x00000016ad5a7220 */ /* 0x020fe20000400000 */
[----:B------:R-:W-:Y:S01]  /*4a60*/  ISETP.GT.AND P2, PT, R0, 0x58, P1 ;  /* 0x000000580000780c */ /* 0x000fe20000f44270 */
[----:B------:R-:W-:Y:S02]  /*4a70*/  BSSY B1, `(.L_x_129) ;  /* 0x0000005000017945 */ /* 0x000fe40003800000 */
[----:B------:R-:W-:-:S05]  /*4a80*/  FFMA R133, R133, R23, R90 ;  /* 0x0000001785857223 */ /* 0x000fca000000005a */
[----:B------:R0:W-:Y:S05]  /*4a90*/  @P3 STG.E desc[UR36][R10.64+0x164], R133 ;  /* 0x000164850a003986 */ /* 0x0001ea000c101924 */
[----:B------:R-:W-:Y:S05]  /*4aa0*/  @!P2 BRA `(.L_x_130) ;  /* 0x000000000004a947 */ /* 0x000fea0003800000 */
[----:B------:R0:W5:Y:S02]  /*4ab0*/  LDG.E.LTC128B R173, desc[UR36][R88.64+0x160] ;  /* 0x0001602458ad7981 */ /* 0x000164000c1e1920 */
.L_x_130:
[----:B------:R-:W-:Y:S05]  /*4ac0*/  BSYNC B1 ;  /* 0x0000000000017941 */ /* 0x000fea0003800000 */
.L_x_129:
[----:B0----5:R-:W-:Y:S01]  /*4ad0*/  FMUL R91, R173, R22 ;  /* 0x00000016ad5b7220 */ /* 0x021fe20000400000 */
[----:B------:R-:W-:Y:S01]  /*4ae0*/  @P2 MOV R90, R164 ;  /* 0x000000a4005a2202 */ /* 0x000fe20000000f00 */
[----:B------:R-:W-:Y:S01]  /*4af0*/  BSSY B1, `(.L_x_131) ;  /* 0x0000007000017945 */ /* 0x000fe20003800000 */
[----:B------:R-:W-:Y:S01]  /*4b00*/  ISETP.GT.AND P3, PT, R0, 0x59, P1 ;  /* 0x000000590000780c */ /* 0x000fe20000f64270 */
[----:B------:R-:W-:Y:S01]  /*4b10*/  FFMA R93, R134, R23, R91 ;  /* 0x00000017865d7223 */ /* 0x000fe2000000005b */
[----:B------:R-:W-:-:S05]  /*4b20*/  @P2 IMAD.MOV.U32 R91, RZ, RZ, R165 ;  /* 0x000000ffff5b2224 */ /* 0x000fca00078e00a5 */
[----:B------:R0:W-:Y:S06]  /*4b30*/  @P2 STG.E desc[UR36][R90.64+0x160], R93 ;  /* 0x0001605d5a002986 */ /* 0x0001ec000c101924 */
[----:B------:R-:W-:Y:S05]  /*4b40*/  @!P3 BRA `(.L_x_132) ;  /* 0x000000000004b947 */ /* 0x000fea0003800000 */
[----:B------:R0:W5:Y:S02]  /*4b50*/  LDG.E.LTC128B R173, desc[UR36][R88.64+0x164] ;  /* 0x0001642458ad7981 */ /* 0x000164000c1e1920 */
.L_x_132:
[----:B------:R-:W-:Y:S05]  /*4b60*/  BSYNC B1 ;  /* 0x0000000000017941 */ /* 0x000fea0003800000 */
.L_x_131:
        /* <DEDUP_REMOVED lines=9> */
.L_x_134:
[----:B------:R-:W-:Y:S05]  /*4c00*/  BSYNC B1 ;  /* 0x0000000000017941 */ /* 0x000fea0003800000 */
.L_x_133:
[----:B0----5:R-:W-:Y:S01]  /*4c10*/  FMUL R91, R173, R22 ;  /* 0x00000016ad5b7220 */ /* 0x021fe20000400000 */
[----:B------:R-:W-:Y:S01]  /*4c20*/  ISETP.GT.AND P3, PT, R0, 0x61, P0 ;  /* 0x000000610000780c */ /* 0x000fe20000764270 */
[----:B------:R-:W-:Y:S02]  /*4c30*/  BSSY B1, `(.L_x_135) ;  /* 0x0000005000017945 */ /* 0x000fe40003800000 */
[----:B------:R-:W-:-:S05]  /*4c40*/  FFMA R91, R136, R23, R91 ;  /* 0x00000017885b7223 */ /* 0x000fca000000005b */
[----:B------:R0:W-:Y:S05]  /*4c50*/  @P2 STG.E desc[UR36][R10.64+0x180], R91 ;  /* 0x0001805b0a002986 */ /* 0x0001ea000c101924 */
[----:B------:R-:W-:Y:S05]  /*4c60*/  @!P3 BRA `(.L_x_136) ;  /* 0x000000000004b947 */ /* 0x000fea0003800000 */
[----:B------:R0:W5:Y:S02]  /*4c70*/  LDG.E.LTC128B R173, desc[UR36][R156.64+0x184] ;  /* 0x000184249cad7981 */ /* 0x000164000c1e1920 */
.L_x_136:
[----:B------:R-:W-:Y:S05]  /*4c80*/  BSYNC B1 ;  /* 0x0000000000017941 */ /* 0x000fea0003800000 */
.L_x_135:
[----:B-----5:R-:W-:Y:S01]  /*4c90*/  FMUL R90, R173, R22 ;  /* 0x00000016ad5a7220 */ /* 0x020fe20000400000 */
[----:B------:R-:W-:Y:S01]  /*4ca0*/  ISETP.GT.AND P2, PT, R0, 0x60, P1 ;  /* 0x000000600000780c */ /* 0x000fe20000f44270 */
[----:B------:R-:W-:Y:S02]  /*4cb0*/  BSSY B1, `(.L_x_137) ;  /* 0x0000005000017945 */ /* 0x000fe40003800000 */
[----:B------:R-:W-:-:S05]  /*4cc0*/  FFMA R137, R137, R23, R90 ;  /* 0x0000001789897223 */ /* 0x000fca000000005a */
[----:B------:R0:W-:Y:S05]  /*4cd0*/  @P3 STG.E desc[UR36][R10.64+0x184], R137 ;  /* 0x000184890a003986 */ /* 0x0001ea000c101924 */
[----:B------:R-:W-:Y:S05]  /*4ce0*/  @!P2 BRA `(.L_x_138) ;  /* 0x000000000004a947 */ /* 0x000fea0003800000 */
[----:B------:R0:W5:Y:S02]  /*4cf0*/  LDG.E.LTC128B R173, desc[UR36][R88.64+0x180] ;  /* 0x0001802458ad7981 */ /* 0x000164000c1e1920 */
.L_x_138:
[----:B------:R-:W-:Y:S05]  /*4d00*/  BSYNC B1 ;  /* 0x0000000000017941 */ /* 0x000fea0003800000 */
.L_x_137:
        /* <DEDUP_REMOVED lines=9> */
.L_x_140:
[----:B------:R-:W-:Y:S05]  /*4da0*/  BSYNC B1 ;  /* 0x0000000000017941 */ /* 0x000fea0003800000 */
.L_x_139:
        /* <DEDUP_REMOVED lines=9> */
.L_x_142:
[----:B------:R-:W-:Y:S05]  /*4e40*/  BSYNC B1 ;  /* 0x0000000000017941 */ /* 0x000fea0003800000 */
.L_x_141:
[----:B0----5:R-:W-:Y:S01]  /*4e50*/  FMUL R91, R173, R22 ;  /* 0x00000016ad5b7220 */ /* 0x021fe20000400000 */
[----:B------:R-:W-:Y:S01]  /*4e60*/  ISETP.GT.AND P3, PT, R0, 0x69, P0 ;  /* 0x000000690000780c */ /* 0x000fe20000764270 */
[----:B------:R-:W-:Y:S02]  /*4e70*/  BSSY B1, `(.L_x_143) ;  /* 0x0000005000017945 */ /* 0x000fe40003800000 */
[----:B------:R-:W-:-:S05]  /*4e80*/  FFMA R91, R140, R23, R91 ;  /* 0x000000178c5b7223 */ /* 0x000fca000000005b */
[----:B------:R0:W-:Y:S05]  /*4e90*/  @P2 STG.E desc[UR36][R10.64+0x1a0], R91 ;  /* 0x0001a05b0a002986 */ /* 0x0001ea000c101924 */
[----:B------:R-:W-:Y:S05]  /*4ea0*/  @!P3 BRA `(.L_x_144) ;  /* 0x000000000004b947 */ /* 0x000fea0003800000 */
[----:B------:R0:W5:Y:S02]  /*4eb0*/  LDG.E.LTC128B R173, desc[UR36][R156.64+0x1a4] ;  /* 0x0001a4249cad7981 */ /* 0x000164000c1e1920 */
.L_x_144:
[----:B------:R-:W-:Y:S05]  /*4ec0*/  BSYNC B1 ;  /* 0x0000000000017941 */ /* 0x000fea0003800000 */
.L_x_143:
[----:B-----5:R-:W-:Y:S01]  /*4ed0*/  FMUL R90, R173, R22 ;  /* 0x00000016ad5a7220 */ /* 0x020fe20000400000 */
[----:B------:R-:W-:Y:S01]  /*4ee0*/  ISETP.GT.AND P2, PT, R0, 0x68, P1 ;  /* 0x000000680000780c */ /* 0x000fe20000f44270 */
[----:B------:R-:W-:Y:S02]  /*4ef0*/  BSSY B1, `(.L_x_145) ;  /* 0x0000005000017945 */ /* 0x000fe40003800000 */
[----:B------:R-:W-:-:S05]  /*4f00*/  FFMA R141, R141, R23, R90 ;  /* 0x000000178d8d7223 */ /* 0x000fca000000005a */
[----:B------:R0:W-:Y:S05]  /*4f10*/  @P3 STG.E desc[UR36][R10.64+0x1a4], R141 ;  /* 0x0001a48d0a003986 */ /* 0x0001ea000c101924 */
[----:B------:R-:W-:Y:S05]  /*4f20*/  @!P2 BRA `(.L_x_146) ;  /* 0x000000000004a947 */ /* 0x000fea0003800000 */
[----:B------:R0:W5:Y:S02]  /*4f30*/  LDG.E.LTC128B R173, desc[UR36][R88.64+0x1a0] ;  /* 0x0001a02458ad7981 */ /* 0x000164000c1e1920 */
.L_x_146:
[----:B------:R-:W-:Y:S05]  /*4f40*/  BSYNC B1 ;  /* 0x0000000000017941 */ /* 0x000fea0003800000 */
.L_x_145:
        /* <DEDUP_REMOVED lines=9> */
.L_x_148:
[----:B------:R-:W-:Y:S05]  /*4fe0*/  BSYNC B1 ;  /* 0x0000000000017941 */ /* 0x000fea0003800000 */
.L_x_147:
        /* <DEDUP_REMOVED lines=9> */
.L_x_150:
[----:B------:R-:W-:Y:S05]  /*5080*/  BSYNC B1 ;  /* 0x0000000000017941 */ /* 0x000fea0003800000 */
.L_x_149:
[----:B0----5:R-:W-:Y:S01]  /*5090*/  FMUL R91, R173, R22 ;  /* 0x00000016ad5b7220 */ /* 0x021fe20000400000 */
[----:B------:R-:W-:Y:S01]  /*50a0*/  ISETP.GT.AND P3, PT, R0, 0x71, P0 ;  /* 0x000000710000780c */ /* 0x000fe20000764270 */
[----:B------:R-:W-:Y:S02]  /*50b0*/  BSSY B1, `(.L_x_151) ;  /* 0x0000005000017945 */ /* 0x000fe40003800000 */
[----:B------:R-:W-:-:S05]  /*50c0*/  FFMA R91, R144, R23, R91 ;  /* 0x00000017905b7223 */ /* 0x000fca000000005b */
[----:B------:R0:W-:Y:S05]  /*50d0*/  @P2 STG.E desc[UR36][R10.64+0x1c0], R91 ;  /* 0x0001c05b0a002986 */ /* 0x0001ea000c101924 */
[----:B------:R-:W-:Y:S05]  /*50e0*/  @!P3 BRA `(.L_x_152) ;  /* 0x000000000004b947 */ /* 0x000fea0003800000 */
[----:B------:R0:W5:Y:S02]  /*50f0*/  LDG.E.LTC128B R173, desc[UR36][R156.64+0x1c4] ;  /* 0x0001c4249cad7981 */ /* 0x000164000c1e1920 */
.L_x_152:
[----:B------:R-:W-:Y:S05]  /*5100*/  BSYNC B1 ;  /* 0x0000000000017941 */ /* 0x000fea0003800000 */
.L_x_151:
[----:B-----5:R-:W-:Y:S01]  /*5110*/  FMUL R90, R173, R22 ;  /* 0x00000016ad5a7220 */ /* 0x020fe20000400000 */
[----:B------:R-:W-:Y:S01]  /*5120*/  ISETP.GT.AND P2, PT, R0, 0x70, P1 ;  /* 0x000000700000780c */ /* 0x000fe20000f44270 */
[----:B------:R-:W-:Y:S02]  /*5130*/  BSSY B1, `(.L_x_153) ;  /* 0x0000005000017945 */ /* 0x000fe40003800000 */
[----:B------:R-:W-:-:S05]  /*5140*/  FFMA R145, R145, R23, R90 ;  /* 0x0000001791917223 */ /* 0x000fca000000005a */
[----:B------:R0:W-:Y:S05]  /*5150*/  @P3 STG.E desc[UR36][R10.64+0x1c4], R145 ;  /* 0x0001c4910a003986 */ /* 0x0001ea000c101924 */
[----:B------:R-:W-:Y:S05]  /*5160*/  @!P2 BRA `(.L_x_154) ;  /* 0x000000000004a947 */ /* 0x000fea0003800000 */
[----:B------:R0:W5:Y:S02]  /*5170*/  LDG.E.LTC128B R173, desc[UR36][R88.64+0x1c0] ;  /* 0x0001c02458ad7981 */ /* 0x000164000c1e1920 */
.L_x_154:
[----:B------:R-:W-:Y:S05]  /*5180*/  BSYNC B1 ;  /* 0x0000000000017941 */ /* 0x000fea0003800000 */
.L_x_153:
        /* <DEDUP_REMOVED lines=9> */
.L_x_156:
[----:B------:R-:W-:Y:S05]  /*5220*/  BSYNC B1 ;  /* 0x0000000000017941 */ /* 0x000fea0003800000 */
.L_x_155:
        /* <DEDUP_REMOVED lines=9> */
.L_x_158:
[----:B------:R-:W-:Y:S05]  /*52c0*/  BSYNC B1 ;  /* 0x0000000000017941 */ /* 0x000fea0003800000 */
.L_x_157:
[----:B0----5:R-:W-:Y:S01]  /*52d0*/  FMUL R91, R173, R22 ;  /* 0x00000016ad5b7220 */ /* 0x021fe20000400000 */
[----:B------:R-:W-:Y:S01]  /*52e0*/  ISETP.GT.AND P0, PT, R0, 0x79, P0 ;  /* 0x000000790000780c */ /* 0x000fe20000704270 */
[----:B------:R-:W-:Y:S01]  /*52f0*/  BSSY B1, `(.L_x_159) ;  /* 0x0000006000017945 */ /* 0x000fe20003800000 */
[----:B------:R-:W-:Y:S01]  /*5300*/  IADD3 R159, P2, R159, 0x80, RZ ;  /* 0x000000809f9f7810 */ /* 0x000fe20007f5e0ff */
[----:B------:R-:W-:-:S05]  /*5310*/  FFMA R91, R148, R23, R91 ;  /* 0x00000017945b7223 */ /* 0x000fca000000005b */
[----:B------:R0:W-:Y:S05]  /*5320*/  @P4 STG.E desc[UR36][R10.64+0x1e0], R91 ;  /* 0x0001e05b0a004986 */ /* 0x0001ea000c101924 */
[----:B------:R-:W-:Y:S05]  /*5330*/  @!P0 BRA `(.L_x_160) ;  /* 0x0000000000048947 */ /* 0x000fea0003800000 */
[----:B------:R0:W5:Y:S02]  /*5340*/  LDG.E.LTC128B R173, desc[UR36][R156.64+0x1e4] ;  /* 0x0001e4249cad7981 */ /* 0x000164000c1e1920 */
.L_x_160:
[----:B------:R-:W-:Y:S05]  /*5350*/  BSYNC B1 ;  /* 0x0000000000017941 */ /* 0x000fea0003800000 */
.L_x_159:
[----:B-----5:R-:W-:Y:S01]  /*5360*/  FMUL R6, R173, R22 ;  /* 0x00000016ad067220 */ /* 0x020fe20000400000 */
[----:B------:R-:W-:Y:S01]  /*5370*/  IMAD.X R7, RZ, RZ, R7, P2 ;  /* 0x000000ffff077224 */ /* 0x000fe200010e0607 */
[----:B------:R-:W-:Y:S01]  /*5380*/  ISETP.GT.AND P2, PT, R0, 0x78, P1 ;  /* 0x000000780000780c */ /* 0x000fe20000f44270 */
[----:B------:R-:W-:Y:S01]  /*5390*/  BSSY B1, `(.L_x_161) ;  /* 0x0000008000017945 */ /* 0x000fe20003800000 */
[----:B------:R-:W-:Y:S01]  /*53a0*/  FFMA R149, R149, R23, R6 ;  /* 0x0000001795957223 */ /* 0x000fe20000000006 */
[----:B------:R-:W-:Y:S01]  /*53b0*/  IMAD R90, R7, R20, RZ ;  /* 0x00000014075a7224 */ /* 0x000fe200078e02ff */
[----:B------:R-:W-:Y:S01]  /*53c0*/  @P0 MOV R7, R11 ;  /* 0x0000000b00070202 */ /* 0x000fe20000000f00 */
[----:B------:R-:W-:-:S05]  /*53d0*/  @P0 IMAD.MOV.U32 R6, RZ, RZ, R10 ;  /* 0x000000ffff060224 */ /* 0x000fca00078e000a */
[----:B------:R0:W-:Y:S03]  /*53e0*/  @P0 STG.E desc[UR36][R6.64+0x1e4], R149 ;  /* 0x0001e49506000986 */ /* 0x0001e6000c101924 */
[----:B------:R-:W-:Y:S05]  /*53f0*/  @!P2 BRA `(.L_x_162) ;  /* 0x000000000004a947 */ /* 0x000fea0003800000 */
[----:B------:R0:W5:Y:S02]  /*5400*/  LDG.E.LTC128B R173, desc[UR36][R88.64+0x1e0] ;  /* 0x0001e02458ad7981 */ /* 0x000164000c1e1920 */
.L_x_162:
[----:B------:R-:W-:Y:S05]  /*5410*/  BSYNC B1 ;  /* 0x0000000000017941 */ /* 0x000fea0003800000 */
.L_x_161:
[----:B0----5:R-:W-:Y:S01]  /*5420*/  FMUL R7, R173, R22 ;  /* 0x00000016ad077220 */ /* 0x021fe20000400000 */
[----:B------:R-:W-:Y:S01]  /*5430*/  @P2 IMAD.MOV.U32 R6, RZ, RZ, R164 ;  /* 0x000000ffff062224 */ /* 0x000fe200078e00a4 */
[----:B------:R-:W-:Y:S01]  /*5440*/  ISETP.GT.AND P1, PT, R0, 0x79, P1 ;  /* 0x000000790000780c */ /* 0x000fe20000f24270 */
[C---:B------:R-:W-:Y:S02]  /*5450*/  IMAD R97, R159.reuse, R21, R90 ;  /* 0x000000159f617224 */ /* 0x040fe400078e025a */
[----:B------:R-:W-:Y:S01]  /*5460*/  FFMA R93, R150, R23, R7 ;  /* 0x00000017965d7223 */ /* 0x000fe20000000007 */
[----:B------:R-:W-:Y:S01]  /*5470*/  @P2 IMAD.MOV.U32 R7, RZ, RZ, R165 ;  /* 0x000000ffff072224 */ /* 0x000fe200078e00a5 */
[----:B------:R-:W-:Y:S01]  /*5480*/  ISETP.GT.AND P0, PT, R16, 0x80, PT ;  /* 0x000000801000780c */ /* 0x000fe20003f04270 */
[----:B------:R-:W-:Y:S01]  /*5490*/  IMAD.WIDE.U32 R90, R159, R20, R14 ;  /* 0x000000149f5a7225 */ /* 0x000fe200078e000e */
[----:B------:R-:W-:Y:S02]  /*54a0*/  BSSY B1, `(.L_x_163) ;  /* 0x0000006000017945 */ /* 0x000fe40003800000 */
[----:B------:R0:W-:Y:S01]  /*54b0*/  @P2 STG.E desc[UR36][R6.64+0x1e0], R93 ;  /* 0x0001e05d06002986 */ /* 0x0001e2000c101924 */
[----:B------:R-:W-:-:S02]  /*54c0*/  ISETP.GT.AND P5, PT, R0, RZ, P0 ;  /* 0x000000ff0000720c */ /* 0x000fc400007a4270 */
[----:B------:R-:W-:Y:S01]  /*54d0*/  IADD3 R21, R91, R97, RZ ;  /* 0x000000615b157210 */ /* 0x000fe20007ffe0ff */
[----:B------:R-:W-:Y:S10]  /*54e0*/  @!P1 BRA `(.L_x_164) ;  /* 0x0000000000049947 */ /* 0x000ff40003800000 */
[----:B------:R0:W5:Y:S02]  /*54f0*/  LDG.E.LTC128B R173, desc[UR36][R88.64+0x1e4] ;  /* 0x0001e42458ad7981 */ /* 0x000164000c1e1920 */
.L_x_164:
[----:B------:R-:W-:Y:S05]  /*5500*/  BSYNC B1 ;  /* 0x0000000000017941 */ /* 0x000fea0003800000 */
.L_x_163:
[----:B0--3-5:R-:W-:Y:S01]  /*5510*/  FMUL R88, R173, R22 ;  /* 0x00000016ad587220 */ /* 0x029fe20000400000 */
[----:B------:R-:W-:-:S03]  /*5520*/  LEA R6, P2, R90, R8, 0x2 ;  /* 0x000000085a067211 */ /* 0x000fc600078410ff */
[----:B------:R-:W-:Y:S01]  /*5530*/  FFMA R151, R151, R23, R88 ;  /* 0x0000001797977223 */ /* 0x000fe20000000058 */
[----:B------:R-:W-:-:S04]  /*5540*/  LEA.HI.X R7, R90, R9, R21, 0x2, P2 ;  /* 0x000000095a077211 */ /* 0x000fc800010f1415 */
[----:B------:R0:W-:Y:S04]  /*5550*/  @P1 STG.E desc[UR36][R164.64+0x1e4], R151 ;  /* 0x0001e497a4001986 */ /* 0x0001e8000c101924 */
[----:B------:R3:W2:Y:S01]  /*5560*/  @P5 LDG.E.LTC128B R173, desc[UR36][R6.64] ;  /* 0x0000002406ad5981 */ /* 0x0006a2000c1e1920 */
[C---:B------:R-:W-:Y:S01]  /*5570*/  IMAD.SHL.U32 R93, R2.reuse, 0x200, RZ ;  /* 0x00000200025d7824 */ /* 0x040fe200078e00ff */
[----:B------:R-:W-:Y:S01]  /*5580*/  SHF.L.U64.HI R95, R2, 0x9, R3 ;  /* 0x00000009025f7819 */ /* 0x000fe20000010203 */
[CC--:B------:R-:W-:Y:S01]  /*5590*/  IMAD.WIDE.U32 R88, R159.reuse, R20.reuse, R4 ;  /* 0x000000149f587225 */ /* 0x0c0fe200078e0004 */
[----:B------:R-:W-:Y:S01]  /*55a0*/  ISETP.GT.AND P4, PT, R0, 0x1, P0 ;  /* 0x000000010000780c */ /* 0x000fe20000784270 */
[----:B------:R-:W-:Y:S02]  /*55b0*/  BSSY B1, `(.L_x_165) ;  /* 0x0000011000017945 */ /* 0x000fe40003800000 */
[----:B------:R-:W-:Y:S01]  /*55c0*/  IMAD.WIDE.U32 R154, R159, R20, R154 ;  /* 0x000000149f9a7225 */ /* 0x000fe200078e009a */
[----:B------:R-:W-:-:S03]  /*55d0*/  IADD3 R20, P2, R93, R10, RZ ;  /* 0x0000000a5d147210 */ /* 0x000fc60007f5e0ff */
[----:B------:R-:W-:Y:S01]  /*55e0*/  IMAD.IADD R89, R97, 0x1, R89 ;  /* 0x0000000161597824 */ /* 0x000fe200078e0259 */
[-C--:B------:R-:W-:Y:S01]  /*55f0*/  IADD3 R152, P3, R152, R154.reuse, RZ ;  /* 0x0000009a98987210 */ /* 0x080fe20007f7e0ff */
[----:B------:R-:W-:Y:S01]  /*5600*/  IMAD.X R21, R95, 0x1, R11, P2 ;  /* 0x000000015f157824 */ /* 0x000fe200010e060b */
[----:B------:R-:W-:Y:S01]  /*5610*/  IADD3 R90, P2, R4, R154, RZ ;  /* 0x0000009a045a7210 */ /* 0x000fe20007f5e0ff */
[----:B------:R-:W-:-:S04]  /*5620*/  IMAD.WIDE.U32 R88, R17, R12, R88 ;  /* 0x0000000c11587225 */ /* 0x000fc800078e0058 */
[----:B------:R-:W-:Y:S01]  /*5630*/  IMAD.IADD R97, R97, 0x1, R155 ;  /* 0x0000000161617824 */ /* 0x000fe200078e029b */
[----:B---3--:R-:W-:Y:S02]  /*5640*/  IADD3 R6, R13, R89, RZ ;  /* 0x000000590d067210 */ /* 0x008fe40007ffe0ff */
[----:B------:R-:W-:Y:S01]  /*5650*/  LEA R2, P1, R88, R8, 0x2 ;  /* 0x0000000858027211 */ /* 0x000fe200078210ff */
[----:B--2---:R-:W-:-:S04]  /*5660*/  FMUL R3, R173, R22 ;  /* 0x00000016ad037220 */ /* 0x004fc80000400000 */
[----:B------:R-:W-:Y:S01]  /*5670*/  FFMA R7, R24, R23, R3 ;  /* 0x0000001718077223 */ /* 0x000fe20000000003 */
[----:B------:R-:W-:-:S04]  /*5680*/  LEA.HI.X R3, R88, R9, R6, 0x2, P1 ;  /* 0x0000000958037211 */ /* 0x000fc800008f1406 */
[----:B------:R0:W-:Y:S01]  /*5690*/  @P5 STG.E desc[UR36][R20.64], R7 ;  /* 0x0000000714005986 */ /* 0x0001e2000c101924 */
[----:B------:R-:W-:Y:S05]  /*56a0*/  @!P4 BRA `(.L_x_166) ;  /* 0x000000000004c947 */ /* 0x000fea0003800000 */
[----:B------:R2:W5:Y:S02]  /*56b0*/  LDG.E.LTC128B R173, desc[UR36][R2.64+0x4] ;  /* 0x0000042402ad7981 */ /* 0x000564000c1e1920 */
.L_x_166:
[----:B------:R-:W-:Y:S05]  /*56c0*/  BSYNC B1 ;  /* 0x0000000000017941 */ /* 0x000fea0003800000 */
.L_x_165:
[----:B------:R-:W-:Y:S02]  /*56d0*/  IMAD.X R91, R5, 0x1, R97, P2 ;  /* 0x00000001055b7824 */ /* 0x000fe400010e0661 */
[----:B-----5:R-:W-:Y:S01]  /*56e0*/  FMUL R4, R173, R22 ;  /* 0x00000016ad047220 */ /* 0x020fe20000400000 */
[----:B0-----:R-:W-:Y:S01]  /*56f0*/  IADD3.X R7, R97, R15, RZ, P3, !PT ;  /* 0x0000000f61077210 */ /* 0x001fe20001ffe4ff */
[----:B------:R-:W-:Y:S01]  /*5700*/  BSSY B1, `(.L_x_167) ;  /* 0x000000e000017945 */ /* 0x000fe20003800000 */
[----:B------:R-:W-:Y:S01]  /*5710*/  ISETP.GT.AND P1, PT, R16, 0x88, PT ;  /* 0x000000881000780c */ /* 0x000fe20003f24270 */
[----:B------:R-:W-:-:S04]  /*5720*/  IMAD.WIDE.U32 R14, R17, R12, R90 ;  /* 0x0000000c110e7225 */ /* 0x000fc800078e005a */
[----:B------:R-:W-:Y:S01]  /*5730*/  FFMA R25, R25, R23, R4 ;  /* 0x0000001719197223 */ /* 0x000fe20000000004 */
[----:B------:R-:W-:Y:S01]  /*5740*/  @P4 MOV R17, R21 ;  /* 0x0000001500114202 */ /* 0x000fe20000000f00 */
[----:B------:R-:W-:Y:S01]  /*5750*/  @P4 IMAD.MOV.U32 R16, RZ, RZ, R20 ;  /* 0x000000ffff104224 */ /* 0x000fe200078e0014 */
[----:B------:R-:W-:Y:S01]  /*5760*/  ISETP.GT.AND P2, PT, R0, RZ, P1 ;  /* 0x000000ff0000720c */ /* 0x000fe20000f44270 */
[----:B------:R-:W-:Y:S01]  /*5770*/  IMAD.IADD R13, R13, 0x1, R15 ;  /* 0x000000010d0d7824 */ /* 0x000fe200078e020f */
[----:B------:R-:W-:Y:S02]  /*5780*/  LEA R4, P5, R152, R8, 0x2 ;  /* 0x0000000898047211 */ /* 0x000fe400078a10ff */
[----:B------:R0:W-:Y:S01]  /*5790*/  @P4 STG.E desc[UR36][R16.64+0x4], R25 ;  /* 0x0000041910004986 */ /* 0x0001e2000c101924 */
[----:B------:R-:W-:Y:S02]  /*57a0*/  IADD3 R6, P3, R20, R161, RZ ;  /* 0x000000a114067210 */ /* 0x000fe40007f7e0ff */
[----:B------:R-:W-:-:S06]  /*57b0*/  LEA.HI.X R5, R152, R9, R7, 0x2, P5 ;  /* 0x0000000998057211 */ /* 0x000fcc00028f1407 */
[----:B------:R-:W-:Y:S05]  /*57c0*/  @!P2 BRA `(.L_x_168) ;  /* 0x000000000004a947 */ /* 0x000fea0003800000 */
[----:B------:R3:W5:Y:S02]  /*57d0*/  LDG.E.LTC128B R173, desc[UR36][R4.64] ;  /* 0x0000002404ad7981 */ /* 0x000764000c1e1920 */
.L_x_168:
[----:B------:R-:W-:Y:S05]  /*57e0*/  BSYNC B1 ;  /* 0x0000000000017941 */ /* 0x000fea0003800000 */
.L_x_167:
[----:B---3-5:R-:W-:Y:S01]  /*57f0*/  FMUL R5, R173, R22 ;  /* 0x00000016ad057220 */ /* 0x028fe20000400000 */
[----:B------:R-:W-:Y:S01]  /*5800*/  IMAD.X R7, R21, 0x1, R163, P3 ;  /* 0x0000000115077824 */ /* 0x000fe200018e06a3 */
[----:B------:R-:W-:Y:S01]  /*5810*/  ISETP.GT.AND P4, PT, R0, 0x1, P1 ;  /* 0x000000010000780c */ /* 0x000fe20000f84270 */
[----:B------:R-:W-:Y:S01]  /*5820*/  BSSY B1, `(.L_x_169) ;  /* 0x0000007000017945 */ /* 0x000fe20003800000 */
[----:B------:R-:W-:Y:S01]  /*5830*/  FFMA R5, R26, R23, R5 ;  /* 0x000000171a057223 */ /* 0x000fe20000000005 */
[----:B------:R-:W-:-:S04]  /*5840*/  LEA R8, P5, R14, R8, 0x2 ;  /* 0x000000080e087211 */ /* 0x000fc800078a10ff */
[----:B------:R3:W-:Y:S01]  /*5850*/  @P2 STG.E desc[UR36][R6.64], R5 ;  /* 0x0000000506002986 */ /* 0x0007e2000c101924 */
[----:B------:R-:W-:-:S05]  /*5860*/  LEA.HI.X R9, R14, R9, R13, 0x2, P5 ;  /* 0x000000090e097211 */ /* 0x000fca00028f140d */
[----:B------:R-:W-:Y:S05]  /*5870*/  @!P4 BRA `(.L_x_170) ;  /* 0x000000000004c947 */ /* 0x000fea0003800000 */
[----:B------:R0:W5:Y:S02]  /*5880*/  LDG.E.LTC128B R173, desc[UR36][R8.64+0x4] ;  /* 0x0000042408ad7981 */ /* 0x000164000c1e1920 */
.L_x_170:
[----:B------:R-:W-:Y:S05]  /*5890*/  BSYNC B1 ;  /* 0x0000000000017941 */ /* 0x000fea0003800000 */
.L_x_169:
[----:B-----5:R-:W-:Y:S01]  /*58a0*/  FMUL R4, R173, R22 ;  /* 0x00000016ad047220 */ /* 0x020fe20000400000 */
[----:B------:R-:W-:Y:S01]  /*58b0*/  ISETP.GT.AND P2, PT, R0, 0x8, P0 ;  /* 0x000000080000780c */ /* 0x000fe20000744270 */
[----:B------:R-:W-:Y:S02]  /*58c0*/  BSSY B1, `(.L_x_171) ;  /* 0x0000005000017945 */ /* 0x000fe40003800000 */
[----:B------:R-:W-:-:S05]  /*58d0*/  FFMA R27, R27, R23, R4 ;  /* 0x000000171b1b7223 */ /* 0x000fca0000000004 */
[----:B------:R0:W-:Y:S05]  /*58e0*/  @P4 STG.E desc[UR36][R6.64+0x4], R27 ;  /* 0x0000041b06004986 */ /* 0x0001ea000c101924 */
[----:B------:R-:W-:Y:S05]  /*58f0*/  @!P2 BRA `(.L_x_172) ;  /* 0x000000000004a947 */ /* 0x000fea0003800000 */
[----:B------:R0:W5:Y:S02]  /*5900*/  LDG.E.LTC128B R173, desc[UR36][R2.64+0x20] ;  /* 0x0000202402ad7981 */ /* 0x000164000c1e1920 */
.L_x_172:
[----:B------:R-:W-:Y:S05]  /*5910*/  BSYNC B1 ;  /* 0x0000000000017941 */ /* 0x000fea0003800000 */
.L_x_171:
[----:B---3-5:R-:W-:Y:S01]  /*5920*/  FMUL R5, R173, R22 ;  /* 0x00000016ad057220 */ /* 0x028fe20000400000 */
[----:B------:R-:W-:Y:S01]  /*5930*/  MOV R4, R20 ;  /* 0x0000001400047202 */ /* 0x000fe20000000f00 */
[----:B------:R-:W-:Y:S01]  /*5940*/  BSSY B1, `(.L_x_173) ;  /* 0x0000007000017945 */ /* 0x000fe20003800000 */
[----:B------:R-:W-:Y:S01]  /*5950*/  ISETP.GT.AND P3, PT, R0, 0x9, P0 ;  /* 0x000000090000780c */ /* 0x000fe20000764270 */
[----:B0-----:R-:W-:Y:S01]  /*5960*/  FFMA R7, R28, R23, R5 ;  /* 0x000000171c077223 */ /* 0x001fe20000000005 */
[----:B------:R-:W-:-:S05]  /*5970*/  IMAD.MOV.U32 R5, RZ, RZ, R21 ;  /* 0x000000ffff057224 */ /* 0x000fca00078e0015 */
[----:B------:R0:W-:Y:S06]  /*5980*/  @P2 STG.E desc[UR36][R4.64+0x20], R7 ;  /* 0x0000200704002986 */ /* 0x0001ec000c101924 */
[----:B------:R-:W-:Y:S05]  /*5990*/  @!P3 BRA `(.L_x_174) ;  /* 0x000000000004b947 */ /* 0x000fea0003800000 */
[----:B------:R3:W5:Y:S02]  /*59a0*/  LDG.E.LTC128B R173, desc[UR36][R2.64+0x24] ;  /* 0x0000242402ad7981 */ /* 0x000764000c1e1920 */
.L_x_174:
[----:B------:R-:W-:Y:S05]  /*59b0*/  BSYNC B1 ;  /* 0x0000000000017941 */ /* 0x000fea0003800000 */
.L_x_173:
[----:B-----5:R-:W-:Y:S01]  /*59c0*/  FMUL R6, R173, R22 ;  /* 0x00000016ad067220 */ /* 0x020fe20000400000 */
[----:B------:R-:W-:Y:S01]  /*59d0*/  ISETP.GT.AND P5, PT, R0, 0x8, P1 ;  /* 0x000000080000780c */ /* 0x000fe20000fa4270 */
[----:B------:R-:W-:Y:S01]  /*59e0*/  BSSY B1, `(.L_x_175) ;  /* 0x0000006000017945 */ /* 0x000fe20003800000 */
[----:B------:R-:W-:Y:S01]  /*59f0*/  IADD3 R12, P2, R161, R20, RZ ;  /* 0x00000014a10c7210 */ /* 0x000fe20007f5e0ff */
[----:B------:R-:W-:-:S05]  /*5a00*/  FFMA R29, R29, R23, R6 ;  /* 0x000000171d1d7223 */ /* 0x000fca0000000006 */
[----:B------:R0:W-:Y:S05]  /*5a10*/  @P3 STG.E desc[UR36][R4.64+0x24], R29 ;  /* 0x0000241d04003986 */ /* 0x0001ea000c101924 */
[----:B------:R-:W-:Y:S05]  /*5a20*/  @!P5 BRA `(.L_x_176) ;  /* 0x000000000004d947 */ /* 0x000fea0003800000 */
[----:B------:R0:W5:Y:S02]  /*5a30*/  LDG.E.LTC128B R173, desc[UR36][R8.64+0x20] ;  /* 0x0000202408ad7981 */ /* 0x000164000c1e1920 */
.L_x_176:
[----:B------:R-:W-:Y:S05]  /*5a40*/  BSYNC B1 ;  /* 0x0000000000017941 */ /* 0x000fea0003800000 */
.L_x_175:
[----:B0----5:R-:W-:Y:S01]  /*5a50*/  FMUL R7, R173, R22 ;  /* 0x00000016ad077220 */ /* 0x021fe20000400000 */
[----:B------:R-:W-:Y:S01]  /*5a60*/  IMAD.X R13, R163, 0x1, R21, P2 ;  /* 0x00000001a30d7824 */ /* 0x000fe200010e0615 */
[----:B------:R-:W-:Y:S01]  /*5a70*/  ISETP.GT.AND P4, PT, R0, 0x9, P1 ;  /* 0x000000090000780c */ /* 0x000fe20000f84270 */
[----:B------:R-:W-:Y:S01]  /*5a80*/  BSSY B1, `(.L_x_177) ;  /* 0x0000006000017945 */ /* 0x000fe20003800000 */
[----:B------:R-:W-:Y:S01]  /*5a90*/  FFMA R15, R30, R23, R7 ;  /* 0x000000171e0f7223 */ /* 0x000fe20000000007 */
[----:B------:R-:W-:-:S04]  /*5aa0*/  IADD3 R6, P3, P2, R161, R10, R93 ;  /* 0x0000000aa1067210 */ /* 0x000fc80007a7e05d */
[----:B------:R0:W-:Y:S06]  /*5ab0*/  @P5 STG.E desc[UR36][R12.64+0x20], R15 ;  /* 0x0000200f0c005986 */ /* 0x0001ec000c101924 */
[----:B------:R-:W-:Y:S05]  /*5ac0*/  @!P4 BRA `(.L_x_178) ;  /* 0x000000000004c947 */ /* 0x000fea0003800000 */
[----:B------:R0:W5:Y:S02]  /*5ad0*/  LDG.E.LTC128B R173, desc[UR36][R8.64+0x24] ;  /* 0x0000242408ad7981 */ /* 0x000164000c1e1920 */
.L_x_178:
[----:B------:R-:W-:Y:S05]  /*5ae0*/  BSYNC B1 ;  /* 0x0000000000017941 */ /* 0x000fea0003800000 */
.L_x_177:
[----:B-----5:R-:W-:Y:S01]  /*5af0*/  FMUL R10, R173, R22 ;  /* 0x00000016ad0a7220 */ /* 0x020fe20000400000 */
[----:B------:R-:W-:Y:S01]  /*5b00*/  IADD3.X R7, R163, R11, R95, P3, P2 ;  /* 0x0000000ba3077210 */ /* 0x000fe20001fe445f */
[----:B------:R-:W-:Y:S01]  /*5b10*/  BSSY B1, `(.L_x_179) ;  /* 0x0000006000017945 */ /* 0x000fe20003800000 */
[----:B------:R-:W-:Y:S01]  /*5b20*/  ISETP.GT.AND P5, PT, R0, 0x10, P0 ;  /* 0x000000100000780c */ /* 0x000fe200007a4270 */
[----:B------:R-:W-:-:S05]  /*5b30*/  FFMA R31, R31, R23, R10 ;  /* 0x000000171f1f7223 */ /* 0x000fca000000000a */
[----:B------:R0:W-:Y:S07]  /*5b40*/  @P4 STG.E desc[UR36][R6.64+0x24], R31 ;  /* 0x0000241f06004986 */ /* 0x0001ee000c101924 */
[----:B------:R-:W-:Y:S05]  /*5b50*/  @!P5 BRA `(.L_x_180) ;  /* 0x000000000004d947 */ /* 0x000fea0003800000 */
[----:B------:R0:W5:Y:S02]  /*5b60*/  LDG.E.LTC128B R173, desc[UR36][R2.64+0x40] ;  /* 0x0000402402ad7981 */ /* 0x000164000c1e1920 */
.L_x_180:
[----:B------:R-:W-:Y:S05]  /*5b70*/  BSYNC B1 ;  /* 0x0000000000017941 */ /* 0x000fea0003800000 */
.L_x_179:
[----:B-----5:R-:W-:Y:S01]  /*5b80*/  FMUL R11, R173, R22 ;  /* 0x00000016ad0b7220 */ /* 0x020fe20000400000 */
[----:B------:R-:W-:Y:S01]  /*5b90*/  ISETP.GT.AND P2, PT, R0, 0x11, P0 ;  /* 0x000000110000780c */ /* 0x000fe20000744270 */
[----:B------:R-:W-:Y:S02]  /*5ba0*/  BSSY B1, `(.L_x_181) ;  /* 0x0000005000017945 */ /* 0x000fe40003800000 */
[----:B------:R-:W-:-:S05]  /*5bb0*/  FFMA R11, R32, R23, R11 ;  /* 0x00000017200b7223 */ /* 0x000fca000000000b */
[----:B------:R0:W-:Y:S05]  /*5bc0*/  @P5 STG.E desc[UR36][R4.64+0x40], R11 ;  /* 0x0000400b04005986 */ /* 0x0001ea000c101924 */
[----:B------:R-:W-:Y:S05]  /*5bd0*/  @!P2 BRA `(.L_x_182) ;  /* 0x000000000004a947 */ /* 0x000fea0003800000 */
[----:B------:R0:W5:Y:S02]  /*5be0*/  LDG.E.LTC128B R173, desc[UR36][R2.64+0x44] ;  /* 0x0000442402ad7981 */ /* 0x000164000c1e1920 */
.L_x_182:
[----:B------:R-:W-:Y:S05]  /*5bf0*/  BSYNC B1 ;  /* 0x0000000000017941 */ /* 0x000fea0003800000 */
.L_x_181:
[----:B-----5:R-:W-:Y:S01]  /*5c00*/  FMUL R10, R173, R22 ;  /* 0x00000016ad0a7220 */ /* 0x020fe20000400000 */
[----:B------:R-:W-:Y:S01]  /*5c10*/  ISETP.GT.AND P3, PT, R0, 0x10, P1 ;  /* 0x000000100000780c */ /* 0x000fe20000f64270 */
[----:B------:R-:W-:Y:S02]  /*5c20*/  BSSY B1, `(.L_x_183) ;  /* 0x0000005000017945 */ /* 0x000fe40003800000 */
[----:B------:R-:W-:-:S05]  /*5c30*/  FFMA R33, R33, R23, R10 ;  /* 0x0000001721217223 */ /* 0x000fca000000000a */
[----:B------:R0:W-:Y:S05]  /*5c40*/  @P2 STG.E desc[UR36][R4.64+0x44], R33 ;  /* 0x0000442104002986 */ /* 0x0001ea000c101924 */
[----:B------:R-:W-:Y:S05]  /*5c50*/  @!P3 BRA `(.L_x_184) ;  /* 0x000000000004b947 */ /* 0x000fea0003800000 */
[----:B------:R0:W5:Y:S02]  /*5c60*/  LDG.E.LTC128B R173, desc[UR36][R8.64+0x40] ;  /* 0x0000402408ad7981 */ /* 0x000164000c1e1920 */
.L_x_184:
[----:B------:R-:W-:Y:S05]  /*5c70*/  BSYNC B1 ;  /* 0x0000000000017941 */ /* 0x000fea0003800000 */
.L_x_183:
[----:B0----5:R-:W-:Y:S01]  /*5c80*/  FMUL R11, R173, R22 ;  /* 0x00000016ad0b7220 */ /* 0x021fe20000400000 */
[----:B------:R-:W-:Y:S01]  /*5c90*/  ISETP.GT.AND P2, PT, R0, 0x11, P1 ;  /* 0x000000110000780c */ /* 0x000fe20000f44270 */
[----:B------:R-:W-:Y:S02]  /*5ca0*/  BSSY B1, `(.L_x_185) ;  /* 0x0000005000017945 */ /* 0x000fe40003800000 */
[----:B------:R-:W-:-:S05]  /*5cb0*/  FFMA R11, R34, R23, R11 ;  /* 0x00000017220b7223 */ /* 0x000fca000000000b */
[----:B------:R0:W-:Y:S05]  /*5cc0*/  @P3 STG.E desc[UR36][R6.64+0x40], R11 ;  /* 0x0000400b06003986 */ /* 0x0001ea000c101924 */
[----:B------:R-:W-:Y:S05]  /*5cd0*/  @!P2 BRA `(.L_x_186) ;  /* 0x000000000004a947 */ /* 0x000fea0003800000 */
[----:B------:R0:W5:Y:S02]  /*5ce0*/  LDG.E.LTC128B R173, desc[UR36][R8.64+0x44] ;  /* 0x0000442408ad7981 */ /* 0x000164000c1e1920 */
.L_x_186:
[----:B------:R-:W-:Y:S05]  /*5cf0*/  BSYNC B1 ;  /* 0x0000000000017941 */ /* 0x000fea0003800000 */
.L_x_185:
[----:B-----5:R-:W-:Y:S01]  /*5d00*/  FMUL R10, R173, R22 ;  /* 0x00000016ad0a7220 */ /* 0x020fe20000400000 */
[----:B------:R-:W-:Y:S01]  /*5d10*/  ISETP.GT.AND P3, PT, R0, 0x18, P0 ;  /* 0x000000180000780c */ /* 0x000fe20000764270 */
[----:B------:R-:W-:Y:S02]  /*5d20*/  BSSY B1, `(.L_x_187) ;  /* 0x0000005000017945 */ /* 0x000fe40003800000 */
[----:B------:R-:W-:-:S05]  /*5d30*/  FFMA R35, R35, R23, R10 ;  /* 0x0000001723237223 */ /* 0x000fca000000000a */
[----:B------:R0:W-:Y:S05]  /*5d40*/  @P2 STG.E desc[UR36][R6.64+0x44], R35 ;  /* 0x0000442306002986 */ /* 0x0001ea000c101924 */
[----:B------:R-:W-:Y:S05]  /*5d50*/  @!P3 BRA `(.L_x_188) ;  /* 0x000000000004b947 */ /* 0x000fea0003800000 */
[----:B------:R0:W5:Y:S02]  /*5d60*/  LDG.E.LTC128B R173, desc[UR36][R2.64+0x60] ;  /* 0x0000602402ad7981 */ /* 0x000164000c1e1920 */
.L_x_188:
[----:B------:R-:W-:Y:S05]  /*5d70*/  BSYNC B1 ;  /* 0x0000000000017941 */ /* 0x000fea0003800000 */
.L_x_187:
[----:B0----5:R-:W-:Y:S01]  /*5d80*/  FMUL R11, R173, R22 ;  /* 0x00000016ad0b7220 */ /* 0x021fe20000400000 */
[----:B------:R-:W-:Y:S01]  /*5d90*/  ISETP.GT.AND P2, PT, R0, 0x19, P0 ;  /* 0x000000190000780c */ /* 0x000fe20000744270 */
[----:B------:R-:W-:Y:S02]  /*5da0*/  BSSY B1, `(.L_x_189) ;  /* 0x0000005000017945 */ /* 0x000fe40003800000 */
[----:B------:R-:W-:-:S05]  /*5db0*/  FFMA R11, R36, R23, R11 ;  /* 0x00000017240b7223 */ /* 0x000fca000000000b */
[----:B------:R0:W-:Y:S05]  /*5dc0*/  @P3 STG.E desc[UR36][R4.64+0x60], R11 ;  /* 0x0000600b04003986 */ /* 0x0001ea000c101924 */
[----:B------:R-:W-:Y:S05]  /*5dd0*/  @!P2 BRA `(.L_x_190) ;  /* 0x000000000004a947 */ /* 0x000fea0003800000 */
[----:B------:R0:W5:Y:S02]  /*5de0*/  LDG.E.LTC128B R173, desc[UR36][R2.64+0x64] ;  /* 0x0000642402ad7981 */ /* 0x000164000c1e1920 */
.L_x_190:
[----:B------:R-:W-:Y:S05]  /*5df0*/  BSYNC B1 ;  /* 0x0000000000017941 */ /* 0x000fea0003800000 */
.L_x_189:
[----:B-----5:R-:W-:Y:S01]  /*5e00*/  FMUL R10, R173, R22 ;  /* 0x00000016ad0a7220 */ /* 0x020fe20000400000 */
[----:B------:R-:W-:Y:S01]  /*5e10*/  ISETP.GT.AND P3, PT, R0, 0x18, P1 ;  /* 0x000000180000780c */ /* 0x000fe20000f64270 */
[----:B------:R-:W-:Y:S02]  /*5e20*/  BSSY B1, `(.L_x_191) ;  /* 0x0000005000017945 */ /* 0x000fe40003800000 */
[----:B------:R-:W-:-:S05]  /*5e30*/  FFMA R37, R37, R23, R10 ;  /* 0x0000001725257223 */ /* 0x000fca000000000a */
[----:B------:R0:W-:Y:S05]  /*5e40*/  @P2 STG.E desc[UR36][R4.64+0x64], R37 ;  /* 0x0000642504002986 */ /* 0x0001ea000c101924 */
[----:B------:R-:W-:Y:S05]  /*5e50*/  @!P3 BRA `(.L_x_192) ;  /* 0x000000000004b947 */ /* 0x000fea0003800000 */
[----:B------:R0:W5:Y:S02]  /*5e60*/  LDG.E.LTC128B R173, desc[UR36][R8.64+0x60] ;  /* 0x0000602408ad7981 */ /* 0x000164000c1e1920 */
.L_x_192:
[----:B------:R-:W-:Y:S05]  /*5e70*/  BSYNC B1 ;  /* 0x0000000000017941 */ /* 0x000fea0003800000 */
.L_x_191:
[----:B0----5:R-:W-:Y:S01]  /*5e80*/  FMUL R11, R173, R22 ;  /* 0x00000016ad0b7220 */ /* 0x021fe20000400000 */
[----:B------:R-:W-:Y:S01]  /*5e90*/  ISETP.GT.AND P2, PT, R0, 0x19, P1 ;  /* 0x000000190000780c */ /* 0x000fe20000f44270 */
[----:B------:R-:W-:Y:S02]  /*5ea0*/  BSSY B1, `(.L_x_193) ;  /* 0x0000005000017945 */ /* 0x000fe40003800000 */
[----:B------:R-:W-:-:S05]  /*5eb0*/  FFMA R11, R38, R23, R11 ;  /* 0x00000017260b7223 */ /* 0x000fca000000000b */
[----:B------:R0:W-:Y:S05]  /*5ec0*/  @P3 STG.E desc[UR36][R6.64+0x60], R11 ;  /* 0x0000600b06003986 */ /* 0x0001ea000c101924 */
[----:B------:R-:W-:Y:S05]  /*5ed0*/  @!P2 BRA `(.L_x_194) ;  /* 0x000000000004a947 */ /* 0x000fea0003800000 */
[----:B------:R0:W5:Y:S02]  /*5ee0*/  LDG.E.LTC128B R173, desc[UR36][R8.64+0x64] ;  /* 0x0000642408ad7981 */ /* 0x000164000c1e1920 */
.L_x_194:
[----:B------:R-:W-:Y:S05]  /*5ef0*/  BSYNC B1 ;  /* 0x0000000000017941 */ /* 0x000fea0003800000 */
.L_x_193:
[----:B-----5:R-:W-:Y:S01]  /*5f00*/  FMUL R10, R173, R22 ;  /* 0x00000016ad0a7220 */ /* 0x020fe20000400000 */
[----:B------:R-:W-:Y:S01]  /*5f10*/  ISETP.GT.AND P3, PT, R0, 0x20, P0 ;  /* 0x000000200000780c */ /* 0x000fe20000764270 */
[----:B------:R-:W-:Y:S02]  /*5f20*/  BSSY B1, `(.L_x_195) ;  /* 0x0000005000017945 */ /* 0x000fe40003800000 */
[----:B------:R-:W-:-:S05]  /*5f30*/  FFMA R39, R39, R23, R10 ;  /* 0x0000001727277223 */ /* 0x000fca000000000a */
[----:B------:R0:W-:Y:S05]  /*5f40*/  @P2 STG.E desc[UR36][R6.64+0x64], R39 ;  /* 0x0000642706002986 */ /* 0x0001ea000c101924 */
[----:B------:R-:W-:Y:S05]  /*5f50*/  @!P3 BRA `(.L_x_196) ;  /* 0x000000000004b947 */ /* 0x000fea0003800000 */
[----:B------:R0:W5:Y:S02]  /*5f60*/  LDG.E.LTC128B R173, desc[UR36][R2.64+0x80] ;  /* 0x0000802402ad7981 */ /* 0x000164000c1e1920 */
.L_x_196:
[----:B------:R-:W-:Y:S05]  /*5f70*/  BSYNC B1 ;  /* 0x0000000000017941 */ /* 0x000fea0003800000 */
.L_x_195:
[----:B0----5:R-:W-:Y:S01]  /*5f80*/  FMUL R11, R173, R22 ;  /* 0x00000016ad0b7220 */ /* 0x021fe20000400000 */
[----:B------:R-:W-:Y:S01]  /*5f90*/  ISETP.GT.AND P2, PT, R0, 0x21, P0 ;  /* 0x000000210000780c */ /* 0x000fe20000744270 */
[----:B------:R-:W-:Y:S02]  /*5fa0*/  BSSY B1, `(.L_x_197) ;  /* 0x0000005000017945 */ /* 0x000fe40003800000 */
[----:B------:R-:W-:-:S05]  /*5fb0*/  FFMA R11, R40, R23, R11 ;  /* 0x00000017280b7223 */ /* 0x000fca000000000b */
[----:B------:R0:W-:Y:S05]  /*5fc0*/  @P3 STG.E desc[UR36][R4.64+0x80], R11 ;  /* 0x0000800b04003986 */ /* 0x0001ea000c101924 */
[----:B------:R-:W-:Y:S05]  /*5fd0*/  @!P2 BRA `(.L_x_198) ;  /* 0x000000000004a947 */ /* 0x000fea0003800000 */
[----:B------:R0:W5:Y:S02]  /*5fe0*/  LDG.E.LTC128B R173, desc[UR36][R2.64+0x84] ;  /* 0x0000842402ad7981 */ /* 0x000164000c1e1920 */
.L_x_198:
[----:B------:R-:W-:Y:S05]  /*5ff0*/  BSYNC B1 ;  /* 0x0000000000017941 */ /* 0x000fea0003800000 */
.L_x_197:
[----:B-----5:R-:W-:Y:S01]  /*6000*/  FMUL R10, R173, R22 ;  /* 0x00000016ad0a7220 */ /* 0x020fe20000400000 */
[----:B------:R-:W-:Y:S01]  /*6010*/  ISETP.GT.AND P3, PT, R0, 0x20, P1 ;  /* 0x000000200000780c */ /* 0x000fe20000f64270 */
[----:B------:R-:W-:Y:S02]  /*6020*/  BSSY B1, `(.L_x_199) ;  /* 0x0000005000017945 */ /* 0x000fe40003800000 */
[----:B------:R-:W-:-:S05]  /*6030*/  FFMA R41, R41, R23, R10 ;  /* 0x0000001729297223 */ /* 0x000fca000000000a */
[----:B------:R0:W-:Y:S05]  /*6040*/  @P2 STG.E desc[UR36][R4.64+0x84], R41 ;  /* 0x0000842904002986 */ /* 0x0001ea000c101924 */
[----:B------:R-:W-:Y:S05]  /*6050*/  @!P3 BRA `(.L_x_200) ;  /* 0x000000000004b947 */ /* 0x000fea0003800000 */
[----:B------:R0:W5:Y:S02]  /*6060*/  LDG.E.LTC128B R173, desc[UR36][R8.64+0x80] ;  /* 0x0000802408ad7981 */ /* 0x000164000c1e1920 */
.L_x_200:
[----:B------:R-:W-:Y:S05]  /*6070*/  BSYNC B1 ;  /* 0x0000000000017941 */ /* 0x000fea0003800000 */
.L_x_199:
[----:B0----5:R-:W-:Y:S01]  /*6080*/  FMUL R11, R173, R22 ;  /* 0x00000016ad0b7220 */ /* 0x021fe20000400000 */
[----:B------:R-:W-:Y:S01]  /*6090*/  ISETP.GT.AND P2, PT, R0, 0x21, P1 ;  /* 0x000000210000780c */ /* 0x000fe20000f44270 */
[----:B------:R-:W-:Y:S02]  /*60a0*/  BSSY B1, `(.L_x_201) ;  /* 0x0000005000017945 */ /* 0x000fe40003800000 */
[----:B------:R-:W-:-:S05]  /*60b0*/  FFMA R11, R42, R23, R11 ;  /* 0x000000172a0b7223 */ /* 0x000fca000000000b */
[----:B------:R0:W-:Y:S05]  /*60c0*/  @P3 STG.E desc[UR36][R6.64+0x80], R11 ;  /* 0x0000800b06003986 */ /* 0x0001ea000c101924 */
[----:B------:R-:W-:Y:S05]  /*60d0*/  @!P2 BRA `(.L_x_202) ;  /* 0x000000000004a947 */ /* 0x000fea0003800000 */
[----:B------:R0:W5:Y:S02]  /*60e0*/  LDG.E.LTC128B R173, desc[UR36][R8.64+0x84] ;  /* 0x0000842408ad7981 */ /* 0x000164000c1e1920 */
.L_x_202:
[----:B------:R-:W-:Y:S05]  /*60f0*/  BSYNC B1 ;  /* 0x0000000000017941 */ /* 0x000fea0003800000 */
.L_x_201:
[----:B-----5:R-:W-:Y:S01]  /*6100*/  FMUL R10, R173, R22 ;  /* 0x00000016ad0a7220 */ /* 0x020fe20000400000 */
[----:B------:R-:W-:Y:S01]  /*6110*/  ISETP.GT.AND P3, PT, R0, 0x28, P0 ;  /* 0x000000280000780c */ /* 0x000fe20000764270 */
[----:B------:R-:W-:Y:S02]  /*6120*/  BSSY B1, `(.L_x_203) ;  /* 0x0000005000017945 */ /* 0x000fe40003800000 */
[----:B------:R-:W-:-:S05]  /*6130*/  FFMA R43, R43, R23, R10 ;  /* 0x000000172b2b7223 */ /* 0x000fca000000000a */
[----:B------:R0:W-:Y:S05]  /*6140*/  @P2 STG.E desc[UR36][R6.64+0x84], R43 ;  /* 0x0000842b06002986 */ /* 0x0001ea000c101924 */
[----:B------:R-:W-:Y:S05]  /*6150*/  @!P3 BRA `(.L_x_204) ;  /* 0x000000000004b947 */ /* 0x000fea0003800000 */
[----:B------:R0:W5:Y:S02]  /*6160*/  LDG.E.LTC128B R173, desc[UR36][R2.64+0xa0] ;  /* 0x0000a02402ad7981 */ /* 0x000164000c1e1920 */
.L_x_204:
[----:B------:R-:W-:Y:S05]  /*6170*/  BSYNC B1 ;  /* 0x0000000000017941 */ /* 0x000fea0003800000 */
.L_x_203:
[----:B0----5:R-:W-:Y:S01]  /*6180*/  FMUL R11, R173, R22 ;  /* 0x00000016ad0b7220 */ /* 0x021fe20000400000 */
[----:B------:R-:W-:Y:S01]  /*6190*/  ISETP.GT.AND P2, PT, R0, 0x29, P0 ;  /* 0x000000290000780c */ /* 0x000fe20000744270 */
[----:B------:R-:W-:Y:S02]  /*61a0*/  BSSY B1, `(.L_x_205) ;  /* 0x0000005000017945 */ /* 0x000fe40003800000 */
[----:B------:R-:W-:-:S05]  /*61b0*/  FFMA R11, R44, R23, R11 ;  /* 0x000000172c0b7223 */ /* 0x000fca000000000b */
[----:B------:R0:W-:Y:S05]  /*61c0*/  @P3 STG.E desc[UR36][R4.64+0xa0], R11 ;  /* 0x0000a00b04003986 */ /* 0x0001ea000c101924 */
[----:B------:R-:W-:Y:S05]  /*61d0*/  @!P2 BRA `(.L_x_206) ;  /* 0x000000000004a947 */ /* 0x000fea0003800000 */
[----:B------:R0:W5:Y:S02]  /*61e0*/  LDG.E.LTC128B R173, desc[UR36][R2.64+0xa4] ;  /* 0x0000a42402ad7981 */ /* 0x000164000c1e1920 */
.L_x_206:
[----:B------:R-:W-:Y:S05]  /*61f0*/  BSYNC B1 ;  /* 0x0000000000017941 */ /* 0x000fea0003800000 */
.L_x_205:
[----:B-----5:R-:W-:Y:S01]  /*6200*/  FMUL R10, R173, R22 ;  /* 0x00000016ad0a7220 */ /* 0x020fe20000400000 */
[----:B------:R-:W-:Y:S01]  /*6210*/  ISETP.GT.AND P3, PT, R0, 0x28, P1 ;  /* 0x000000280000780c */ /* 0x000fe20000f64270 */
[----:B------:R-:W-:Y:S02]  /*6220*/  BSSY B1, `(.L_x_207) ;  /* 0x0000005000017945 */ /* 0x000fe40003800000 */
[----:B------:R-:W-:-:S05]  /*6230*/  FFMA R45, R45, R23, R10 ;  /* 0x000000172d2d7223 */ /* 0x000fca000000000a */
[----:B------:R0:W-:Y:S05]  /*6240*/  @P2 STG.E desc[UR36][R4.64+0xa4], R45 ;  /* 0x0000a42d04002986 */ /* 0x0001ea000c101924 */
[----:B------:R-:W-:Y:S05]  /*6250*/  @!P3 BRA `(.L_x_208) ;  /* 0x000000000004b947 */ /* 0x000fea0003800000 */
[----:B------:R0:W5:Y:S02]  /*6260*/  LDG.E.LTC128B R173, desc[UR36][R8.64+0xa0] ;  /* 0x0000a02408ad7981 */ /* 0x000164000c1e1920 */
.L_x_208:
[----:B------:R-:W-:Y:S05]  /*6270*/  BSYNC B1 ;  /* 0x0000000000017941 */ /* 0x000fea0003800000 */
.L_x_207:
[----:B0----5:R-:W-:Y:S01]  /*6280*/  FMUL R11, R173, R22 ;  /* 0x00000016ad0b7220 */ /* 0x021fe20000400000 */
[----:B------:R-:W-:Y:S01]  /*6290*/  ISETP.GT.AND P2, PT, R0, 0x29, P1 ;  /* 0x000000290000780c */ /* 0x000fe20000f44270 */
[----:B------:R-:W-:Y:S02]  /*62a0*/  BSSY B1, `(.L_x_209) ;  /* 0x0000005000017945 */ /* 0x000fe40003800000 */
[----:B------:R-:W-:-:S05]  /*62b0*/  FFMA R11, R46, R23, R11 ;  /* 0x000000172e0b7223 */ /* 0x000fca000000000b */
[----:B------:R0:W-:Y:S05]  /*62c0*/  @P3 STG.E desc[UR36][R6.64+0xa0], R11 ;  /* 0x0000a00b06003986 */ /* 0x0001ea000c101924 */
[----:B------:R-:W-:Y:S05]  /*62d0*/  @!P2 BRA `(.L_x_210) ;  /* 0x000000000004a947 */ /* 0x000fea0003800000 */
[----:B------:R0:W5:Y:S02]  /*62e0*/  LDG.E.LTC128B R173, desc[UR36][R8.64+0xa4] ;  /* 0x0000a42408ad7981 */ /* 0x000164000c1e1920 */
.L_x_210:
[----:B------:R-:W-:Y:S05]  /*62f0*/  BSYNC B1 ;  /* 0x0000000000017941 */ /* 0x000fea0003800000 */
.L_x_209:
[----:B-----5:R-:W-:Y:S01]  /*6300*/  FMUL R10, R173, R22 ;  /* 0x00000016ad0a7220 */ /* 0x020fe20000400000 */
[----:B------:R-:W-:Y:S01]  /*6310*/  ISETP.GT.AND P3, PT, R0, 0x30, P0 ;  /* 0x000000300000780c */ /* 0x000fe20000764270 */
[----:B------:R-:W-:Y:S02]  /*6320*/  BSSY B1, `(.L_x_211) ;  /* 0x0000005000017945 */ /* 0x000fe40003800000 */
[----:B------:R-:W-:-:S05]  /*6330*/  FFMA R47, R47, R23, R10 ;  /* 0x000000172f2f7223 */ /* 0x000fca000000000a */
[----:B------:R0:W-:Y:S05]  /*6340*/  @P2 STG.E desc[UR36][R6.64+0xa4], R47 ;  /* 0x0000a42f06002986 */ /* 0x0001ea000c101924 */
[----:B------:R-:W-:Y:S05]  /*6350*/  @!P3 BRA `(.L_x_212) ;  /* 0x000000000004b947 */ /* 0x000fea0003800000 */
[----:B------:R0:W5:Y:S02]  /*6360*/  LDG.E.LTC128B R173, desc[UR36][R2.64+0xc0] ;  /* 0x0000c02402ad7981 */ /* 0x000164000c1e1920 */
.L_x_212:
[----:B------:R-:W-:Y:S05]  /*6370*/  BSYNC B1 ;  /* 0x0000000000017941 */ /* 0x000fea0003800000 */
.L_x_211:
[----:B0----5:R-:W-:Y:S01]  /*6380*/  FMUL R11, R173, R22 ;  /* 0x00000016ad0b7220 */ /* 0x021fe20000400000 */
[----:B------:R-:W-:Y:S01]  /*6390*/  ISETP.GT.AND P2, PT, R0, 0x31, P0 ;  /* 0x000000310000780c */ /* 0x000fe20000744270 */
[----:B------:R-:W-:Y:S02]  /*63a0*/  BSSY B1, `(.L_x_213) ;  /* 0x0000005000017945 */ /* 0x000fe40003800000 */
[----:B------:R-:W-:-:S05]  /*63b0*/  FFMA R11, R48, R23, R11 ;  /* 0x00000017300b7223 */ /* 0x000fca000000000b */
[----:B------:R0:W-:Y:S05]  /*63c0*/  @P3 STG.E desc[UR36][R4.64+0xc0], R11 ;  /* 0x0000c00b04003986 */ /* 0x0001ea000c101924 */
[----:B------:R-:W-:Y:S05]  /*63d0*/  @!P2 BRA `(.L_x_214) ;  /* 0x000000000004a947 */ /* 0x000fea0003800000 */
[----:B------:R0:W5:Y:S02]  /*63e0*/  LDG.E.LTC128B R173, desc[UR36][R2.64+0xc4] ;  /* 0x0000c42402ad7981 */ /* 0x000164000c1e1920 */
.L_x_214:
[----:B------:R-:W-:Y:S05]  /*63f0*/  BSYNC B1 ;  /* 0x0000000000017941 */ /* 0x000fea0003800000 */
.L_x_213:
[----:B-----5:R-:W-:Y:S01]  /*6400*/  FMUL R10, R173, R22 ;  /* 0x00000016ad0a7220 */ /* 0x020fe20000400000 */
[----:B------:R-:W-:Y:S01]  /*6410*/  ISETP.GT.AND P3, PT, R0, 0x30, P1 ;  /* 0x000000300000780c */ /* 0x000fe20000f64270 */
[----:B------:R-:W-:Y:S02]  /*6420*/  BSSY B1, `(.L_x_215) ;  /* 0x0000005000017945 */ /* 0x000fe40003800000 */
[----:B------:R-:W-:-:S05]  /*6430*/  FFMA R49, R49, R23, R10 ;  /* 0x0000001731317223 */ /* 0x000fca000000000a */
[----:B------:R0:W-:Y:S05]  /*6440*/  @P2 STG.E desc[UR36][R4.64+0xc4], R49 ;  /* 0x0000c43104002986 */ /* 0x0001ea000c101924 */
[----:B------:R-:W-:Y:S05]  /*6450*/  @!P3 BRA `(.L_x_216) ;  /* 0x000000000004b947 */ /* 0x000fea0003800000 */
[----:B------:R0:W5:Y:S02]  /*6460*/  LDG.E.LTC128B R173, desc[UR36][R8.64+0xc0] ;  /* 0x0000c02408ad7981 */ /* 0x000164000c1e1920 */
.L_x_216:
[----:B------:R-:W-:Y:S05]  /*6470*/  BSYNC B1 ;  /* 0x0000000000017941 */ /* 0x000fea0003800000 */
.L_x_215:
[----:B0----5:R-:W-:Y:S01]  /*6480*/  FMUL R11, R173, R22 ;  /* 0x00000016ad0b7220 */ /* 0x021fe20000400000 */
[----:B------:R-:W-:Y:S01]  /*6490*/  ISETP.GT.AND P2, PT, R0, 0x31, P1 ;  /* 0x000000310000780c */ /* 0x000fe20000f44270 */
[----:B------:R-:W-:Y:S02]  /*64a0*/  BSSY B1, `(.L_x_217) ;  /* 0x0000005000017945 */ /* 0x000fe40003800000 */
[----:B------:R-:W-:-:S05]  /*64b0*/  FFMA R11, R50, R23, R11 ;  /* 0x00000017320b7223 */ /* 0x000fca000000000b */
[----:B------:R0:W-:Y:S05]  /*64c0*/  @P3 STG.E desc[UR36][R6.64+0xc0], R11 ;  /* 0x0000c00b06003986 */ /* 0x0001ea000c101924 */
[----:B------:R-:W-:Y:S05]  /*64d0*/  @!P2 BRA `(.L_x_218) ;  /* 0x000000000004a947 */ /* 0x000fea0003800000 */
[----:B------:R0:W5:Y:S02]  /*64e0*/  LDG.E.LTC128B R173, desc[UR36][R8.64+0xc4] ;  /* 0x0000c42408ad7981 */ /* 0x000164000c1e1920 */
.L_x_218:
[----:B------:R-:W-:Y:S05]  /*64f0*/  BSYNC B1 ;  /* 0x0000000000017941 */ /* 0x000fea0003800000 */
.L_x_217:
[----:B-----5:R-:W-:Y:S01]  /*6500*/  FMUL R10, R173, R22 ;  /* 0x00000016ad0a7220 */ /* 0x020fe20000400000 */
[----:B------:R-:W-:Y:S01]  /*6510*/  ISETP.GT.AND P3, PT, R0, 0x38, P0 ;  /* 0x000000380000780c */ /* 0x000fe20000764270 */
[----:B------:R-:W-:Y:S02]  /*6520*/  BSSY B1, `(.L_x_219) ;  /* 0x0000005000017945 */ /* 0x000fe40003800000 */
[----:B------:R-:W-:-:S05]  /*6530*/  FFMA R51, R51, R23, R10 ;  /* 0x0000001733337223 */ /* 0x000fca000000000a */
[----:B------:R0:W-:Y:S05]  /*6540*/  @P2 STG.E desc[UR36][R6.64+0xc4], R51 ;  /* 0x0000c43306002986 */ /* 0x0001ea000c101924 */
[----:B------:R-:W-:Y:S05]  /*6550*/  @!P3 BRA `(.L_x_220) ;  /* 0x000000000004b947 */ /* 0x000fea0003800000 */
[----:B------:R0:W5:Y:S02]  /*6560*/  LDG.E.LTC128B R173, desc[UR36][R2.64+0xe0] ;  /* 0x0000e02402ad7981 */ /* 0x000164000c1e1920 */
.L_x_220:
[----:B------:R-:W-:Y:S05]  /*6570*/  BSYNC B1 ;  /* 0x0000000000017941 */ /* 0x000fea0003800000 */
.L_x_219:
[----:B0----5:R-:W-:Y:S01]  /*6580*/  FMUL R11, R173, R22 ;  /* 0x00000016ad0b7220 */ /* 0x021fe20000400000 */
[----:B------:R-:W-:Y:S01]  /*6590*/  ISETP.GT.AND P2, PT, R0, 0x39, P0 ;  /* 0x000000390000780c */ /* 0x000fe20000744270 */
[----:B------:R-:W-:Y:S02]  /*65a0*/  BSSY B1, `(.L_x_221) ;  /* 0x0000005000017945 */ /* 0x000fe40003800000 */
[----:B------:R-:W-:-:S05]  /*65b0*/  FFMA R11, R52, R23, R11 ;  /* 0x00000017340b7223 */ /* 0x000fca000000000b */
[----:B------:R0:W-:Y:S05]  /*65c0*/  @P3 STG.E desc[UR36][R4.64+0xe0], R11 ;  /* 0x0000e00b04003986 */ /* 0x0001ea000c101924 */
[----:B------:R-:W-:Y:S05]  /*65d0*/  @!P2 BRA `(.L_x_222) ;  /* 0x000000000004a947 */ /* 0x000fea0003800000 */
[----:B------:R0:W5:Y:S02]  /*65e0*/  LDG.E.LTC128B R173, desc[UR36][R2.64+0xe4] ;  /* 0x0000e42402ad7981 */ /* 0x000164000c1e1920 */
.L_x_222:
[----:B------:R-:W-:Y:S05]  /*65f0*/  BSYNC B1 ;  /* 0x0000000000017941 */ /* 0x000fea0003800000 */
.L_x_221:
[----:B-----5:R-:W-:Y:S01]  /*6600*/  FMUL R10, R173, R22 ;  /* 0x00000016ad0a7220 */ /* 0x020fe20000400000 */
[----:B------:R-:W-:Y:S01]  /*6610*/  ISETP.GT.AND P3, PT, R0, 0x38, P1 ;  /* 0x000000380000780c */ /* 0x000fe20000f64270 */
[----:B------:R-:W-:Y:S02]  /*6620*/  BSSY B1, `(.L_x_223) ;  /* 0x0000005000017945 */ /* 0x000fe40003800000 */
[----:B------:R-:W-:-:S05]  /*6630*/  FFMA R53, R53, R23, R10 ;  /* 0x0000001735357223 */ /* 0x000fca000000000a */
[----:B------:R0:W-:Y:S05]  /*6640*/  @P2 STG.E desc[UR36][R4.64+0xe4], R53 ;  /* 0x0000e43504002986 */ /* 0x0001ea000c101924 */
[----:B------:R-:W-:Y:S05]  /*6650*/  @!P3 BRA `(.L_x_224) ;  /* 0x000000000004b947 */ /* 0x000fea0003800000 */
[----:B------:R0:W5:Y:S02]  /*6660*/  LDG.E.LTC128B R173, desc[UR36][R8.64+0xe0] ;  /* 0x0000e02408ad7981 */ /* 0x000164000c1e1920 */
.L_x_224:
[----:B------:R-:W-:Y:S05]  /*6670*/  BSYNC B1 ;  /* 0x0000000000017941 */ /* 0x000fea0003800000 */
.L_x_223:
[----:B0----5:R-:W-:Y:S01]  /*6680*/  FMUL R11, R173, R22 ;  /* 0x00000016ad0b7220 */ /* 0x021fe20000400000 */
[----:B------:R-:W-:Y:S01]  /*6690*/  ISETP.GT.AND P2, PT, R0, 0x39, P1 ;  /* 0x000000390000780c */ /* 0x000fe20000f44270 */
[----:B------:R-:W-:Y:S02]  /*66a0*/  BSSY B1, `(.L_x_225) ;  /* 0x0000005000017945 */ /* 0x000fe40003800000 */
[----:B------:R-:W-:-:S05]  /*66b0*/  FFMA R11, R54, R23, R11 ;  /* 0x00000017360b7223 */ /* 0x000fca000000000b */
[----:B------:R0:W-:Y:S05]  /*66c0*/  @P3 STG.E desc[UR36][R6.64+0xe0], R11 ;  /* 0x0000e00b06003986 */ /* 0x0001ea000c101924 */
[----:B------:R-:W-:Y:S05]  /*66d0*/  @!P2 BRA `(.L_x_226) ;  /* 0x000000000004a947 */ /* 0x000fea0003800000 */
[----:B------:R0:W5:Y:S02]  /*66e0*/  LDG.E.LTC128B R173, desc[UR36][R8.64+0xe4] ;  /* 0x0000e42408ad7981 */ /* 0x000164000c1e1920 */
.L_x_226:
[----:B------:R-:W-:Y:S05]  /*66f0*/  BSYNC B1 ;  /* 0x0000000000017941 */ /* 0x000fea0003800000 */
.L_x_225:
[----:B-----5:R-:W-:Y:S01]  /*6700*/  FMUL R10, R173, R22 ;  /* 0x00000016ad0a7220 */ /* 0x020fe20000400000 */
[----:B------:R-:W-:Y:S01]  /*6710*/  ISETP.GT.AND P3, PT, R0, 0x40, P0 ;  /* 0x000000400000780c */ /* 0x000fe20000764270 */
[----:B------:R-:W-:Y:S02]  /*6720*/  BSSY B1, `(.L_x_227) ;  /* 0x0000005000017945 */ /* 0x000fe40003800000 */
[----:B------:R-:W-:-:S05]  /*6730*/  FFMA R55, R55, R23, R10 ;  /* 0x0000001737377223 */ /* 0x000fca000000000a */
[----:B------:R0:W-:Y:S05]  /*6740*/  @P2 STG.E desc[UR36][R6.64+0xe4], R55 ;  /* 0x0000e43706002986 */ /* 0x0001ea000c101924 */
[----:B------:R-:W-:Y:S05]  /*6750*/  @!P3 BRA `(.L_x_228) ;  /* 0x000000000004b947 */ /* 0x000fea0003800000 */
[----:B------:R0:W5:Y:S02]  /*6760*/  LDG.E.LTC128B R173, desc[UR36][R2.64+0x100] ;  /* 0x0001002402ad7981 */ /* 0x000164000c1e1920 */
.L_x_228:
[----:B------:R-:W-:Y:S05]  /*6770*/  BSYNC B1 ;  /* 0x0000000000017941 */ /* 0x000fea0003800000 */
.L_x_227:
[----:B0----5:R-:W-:Y:S01]  /*6780*/  FMUL R11, R173, R22 ;  /* 0x00000016ad0b7220 */ /* 0x021fe20000400000 */
[----:B------:R-:W-:Y:S01]  /*6790*/  ISETP.GT.AND P2, PT, R0, 0x41, P0 ;  /* 0x000000410000780c */ /* 0x000fe20000744270 */
[----:B------:R-:W-:Y:S02]  /*67a0*/  BSSY B1, `(.L_x_229) ;  /* 0x0000005000017945 */ /* 0x000fe40003800000 */
[----:B------:R-:W-:-:S05]  /*67b0*/  FFMA R11, R56, R23, R11 ;  /* 0x00000017380b7223 */ /* 0x000fca000000000b */
[----:B------:R0:W-:Y:S05]  /*67c0*/  @P3 STG.E desc[UR36][R4.64+0x100], R11 ;  /* 0x0001000b04003986 */ /* 0x0001ea000c101924 */
[----:B------:R-:W-:Y:S05]  /*67d0*/  @!P2 BRA `(.L_x_230) ;  /* 0x000000000004a947 */ /* 0x000fea0003800000 */
[----:B------:R0:W5:Y:S02]  /*67e0*/  LDG.E.LTC128B R173, desc[UR36][R2.64+0x104] ;  /* 0x0001042402ad7981 */ /* 0x000164000c1e1920 */
.L_x_230:
[----:B------:R-:W-:Y:S05]  /*67f0*/  BSYNC B1 ;  /* 0x0000000000017941 */ /* 0x000fea0003800000 */
.L_x_229:
[----:B-----5:R-:W-:Y:S01]  /*6800*/  FMUL R10, R173, R22 ;  /* 0x00000016ad0a7220 */ /* 0x020fe20000400000 */
[----:B------:R-:W-:Y:S01]  /*6810*/  ISETP.GT.AND P3, PT, R0, 0x40, P1 ;  /* 0x000000400000780c */ /* 0x000fe20000f64270 */
[----:B------:R-:W-:Y:S02]  /*6820*/  BSSY B1, `(.L_x_231) ;  /* 0x0000005000017945 */ /* 0x000fe40003800000 */
[----:B------:R-:W-:-:S05]  /*6830*/  FFMA R57, R57, R23, R10 ;  /* 0x0000001739397223 */ /* 0x000fca000000000a */
[----:B------:R0:W-:Y:S05]  /*6840*/  @P2 STG.E desc[UR36][R4.64+0x104], R57 ;  /* 0x0001043904002986 */ /* 0x0001ea000c101924 */
[----:B------:R-:W-:Y:S05]  /*6850*/  @!P3 BRA `(.L_x_232) ;  /* 0x000000000004b947 */ /* 0x000fea0003800000 */
[----:B------:R0:W5:Y:S02]  /*6860*/  LDG.E.LTC128B R173, desc[UR36][R8.64+0x100] ;  /* 0x0001002408ad7981 */ /* 0x000164000c1e1920 */
.L_x_232:
[----:B------:R-:W-:Y:S05]  /*6870*/  BSYNC B1 ;  /* 0x0000000000017941 */ /* 0x000fea0003800000 */
.L_x_231:
[----:B0----5:R-:W-:Y:S01]  /*6880*/  FMUL R11, R173, R22 ;  /* 0x00000016ad0b7220 */ /* 0x021fe20000400000 */
[----:B------:R-:W-:Y:S01]  /*6890*/  ISETP.GT.AND P2, PT, R0, 0x41, P1 ;  /* 0x000000410000780c */ /* 0x000fe20000f44270 */
[----:B------:R-:W-:Y:S02]  /*68a0*/  BSSY B1, `(.L_x_233) ;  /* 0x0000005000017945 */ /* 0x000fe40003800000 */
[----:B------:R-:W-:-:S05]  /*68b0*/  FFMA R11, R58, R23, R11 ;  /* 0x000000173a0b7223 */ /* 0x000fca000000000b */
[----:B------:R0:W-:Y:S05]  /*68c0*/  @P3 STG.E desc[UR36][R6.64+0x100], R11 ;  /* 0x0001000b06003986 */ /* 0x0001ea000c101924 */
[----:B------:R-:W-:Y:S05]  /*68d0*/  @!P2 BRA `(.L_x_234) ;  /* 0x000000000004a947 */ /* 0x000fea0003800000 */
[----:B------:R0:W5:Y:S02]  /*68e0*/  LDG.E.LTC128B R173, desc[UR36][R8.64+0x104] ;  /* 0x0001042408ad7981 */ /* 0x000164000c1e1920 */
.L_x_234:
[----:B------:R-:W-:Y:S05]  /*68f0*/  BSYNC B1 ;  /* 0x0000000000017941 */ /* 0x000fea0003800000 */
.L_x_233:
[----:B-----5:R-:W-:Y:S01]  /*6900*/  FMUL R10, R173, R22 ;  /* 0x00000016ad0a7220 */ /* 0x020fe20000400000 */
[----:B------:R-:W-:Y:S01]  /*6910*/  ISETP.GT.AND P3, PT, R0, 0x48, P0 ;  /* 0x000000480000780c */ /* 0x000fe20000764270 */
[----:B------:R-:W-:Y:S02]  /*6920*/  BSSY B1, `(.L_x_235) ;  /* 0x0000005000017945 */ /* 0x000fe40003800000 */
[----:B------:R-:W-:-:S05]  /*6930*/  FFMA R59, R59, R23, R10 ;  /* 0x000000173b3b7223 */ /* 0x000fca000000000a */
[----:B------:R0:W-:Y:S05]  /*6940*/  @P2 STG.E desc[UR36][R6.64+0x104], R59 ;  /* 0x0001043b06002986 */ /* 0x0001ea000c101924 */
[----:B------:R-:W-:Y:S05]  /*6950*/  @!P3 BRA `(.L_x_236) ;  /* 0x000000000004b947 */ /* 0x000fea0003800000 */
[----:B------:R0:W5:Y:S02]  /*6960*/  LDG.E.LTC128B R173, desc[UR36][R2.64+0x120] ;  /* 0x0001202402ad7981 */ /* 0x000164000c1e1920 */
.L_x_236:
[----:B------:R-:W-:Y:S05]  /*6970*/  BSYNC B1 ;  /* 0x0000000000017941 */ /* 0x000fea0003800000 */
.L_x_235:
[----:B0----5:R-:W-:Y:S01]  /*6980*/  FMUL R11, R173, R22 ;  /* 0x00000016ad0b7220 */ /* 0x021fe20000400000 */
[----:B------:R-:W-:Y:S01]  /*6990*/  ISETP.GT.AND P2, PT, R0, 0x49, P0 ;  /* 0x000000490000780c */ /* 0x000fe20000744270 */
[----:B------:R-:W-:Y:S02]  /*69a0*/  BSSY B1, `(.L_x_237) ;  /* 0x0000005000017945 */ /* 0x000fe40003800000 */
[----:B------:R-:W-:-:S05]  /*69b0*/  FFMA R11, R60, R23, R11 ;  /* 0x000000173c0b7223 */ /* 0x000fca000000000b */
[----:B------:R0:W-:Y:S05]  /*69c0*/  @P3 STG.E desc[UR36][R4.64+0x120], R11 ;  /* 0x0001200b04003986 */ /* 0x0001ea000c101924 */
[----:B------:R-:W-:Y:S05]  /*69d0*/  @!P2 BRA `(.L_x_238) ;  /* 0x000000000004a947 */ /* 0x000fea0003800000 */
[----:B------:R0:W5:Y:S02]  /*69e0*/  LDG.E.LTC128B R173, desc[UR36][R2.64+0x124] ;  /* 0x0001242402ad7981 */ /* 0x000164000c1e1920 */
.L_x_238:
[----:B------:R-:W-:Y:S05]  /*69f0*/  BSYNC B1 ;  /* 0x0000000000017941 */ /* 0x000fea0003800000 */
.L_x_237:
[----:B-----5:R-:W-:Y:S01]  /*6a00*/  FMUL R10, R173, R22 ;  /* 0x00000016ad0a7220 */ /* 0x020fe20000400000 */
[----:B------:R-:W-:Y:S01]  /*6a10*/  ISETP.GT.AND P3, PT, R0, 0x48, P1 ;  /* 0x000000480000780c */ /* 0x000fe20000f64270 */
[----:B------:R-:W-:Y:S02]  /*6a20*/  BSSY B1, `(.L_x_239) ;  /* 0x0000005000017945 */ /* 0x000fe40003800000 */
[----:B------:R-:W-:-:S05]  /*6a30*/  FFMA R61, R61, R23, R10 ;  /* 0x000000173d3d7223 */ /* 0x000fca000000000a */
[----:B------:R0:W-:Y:S05]  /*6a40*/  @P2 STG.E desc[UR36][R4.64+0x124], R61 ;  /* 0x0001243d04002986 */ /* 0x0001ea000c101924 */
[----:B------:R-:W-:Y:S05]  /*6a50*/  @!P3 BRA `(.L_x_240) ;  /* 0x000000000004b947 */ /* 0x000fea0003800000 */
[----:B------:R0:W5:Y:S02]  /*6a60*/  LDG.E.LTC128B R173, desc[UR36][R8.64+0x120] ;  /* 0x0001202408ad7981 */ /* 0x000164000c1e1920 */
.L_x_240:
[----:B------:R-:W-:Y:S05]  /*6a70*/  BSYNC B1 ;  /* 0x0000000000017941 */ /* 0x000fea0003800000 */
.L_x_239:
[----:B0----5:R-:W-:Y:S01]  /*6a80*/  FMUL R11, R173, R22 ;  /* 0x00000016ad0b7220 */ /* 0x021fe20000400000 */
[----:B------:R-:W-:Y:S01]  /*6a90*/  ISETP.GT.AND P2, PT, R0, 0x49, P1 ;  /* 0x000000490000780c */ /* 0x000fe20000f44270 */
[----:B------:R-:W-:Y:S02]  /*6aa0*/  BSSY B1, `(.L_x_241) ;  /* 0x0000005000017945 */ /* 0x000fe40003800000 */
[----:B------:R-:W-:-:S05]  /*6ab0*/  FFMA R11, R62, R23, R11 ;  /* 0x000000173e0b7223 */ /* 0x000fca000000000b */
[----:B------:R0:W-:Y:S05]  /*6ac0*/  @P3 STG.E desc[UR36][R6.64+0x120], R11 ;  /* 0x0001200b06003986 */ /* 0x0001ea000c101924 */
[----:B------:R-:W-:Y:S05]  /*6ad0*/  @!P2 BRA `(.L_x_242) ;  /* 0x000000000004a947 */ /* 0x000fea0003800000 */
[----:B------:R0:W5:Y:S02]  /*6ae0*/  LDG.E.LTC128B R173, desc[UR36][R8.64+0x124] ;  /* 0x0001242408ad7981 */ /* 0x000164000c1e1920 */
.L_x_242:
[----:B------:R-:W-:Y:S05]  /*6af0*/  BSYNC B1 ;  /* 0x0000000000017941 */ /* 0x000fea0003800000 */
.L_x_241:
[----:B-----5:R-:W-:Y:S01]  /*6b00*/  FMUL R10, R173, R22 ;  /* 0x00000016ad0a7220 */ /* 0x020fe20000400000 */
[----:B------:R-:W-:Y:S01]  /*6b10*/  ISETP.GT.AND P3, PT, R0, 0x50, P0 ;  /* 0x000000500000780c */ /* 0x000fe20000764270 */
[----:B------:R-:W-:Y:S02]  /*6b20*/  BSSY B1, `(.L_x_243) ;  /* 0x0000005000017945 */ /* 0x000fe40003800000 */
[----:B------:R-:W-:-:S05]  /*6b30*/  FFMA R63, R63, R23, R10 ;  /* 0x000000173f3f7223 */ /* 0x000fca000000000a */
[----:B------:R0:W-:Y:S05]  /*6b40*/  @P2 STG.E desc[UR36][R6.64+0x124], R63 ;  /* 0x0001243f06002986 */ /* 0x0001ea000c101924 */
[----:B------:R-:W-:Y:S05]  /*6b50*/  @!P3 BRA `(.L_x_244) ;  /* 0x000000000004b947 */ /* 0x000fea0003800000 */
[----:B------:R0:W5:Y:S02]  /*6b60*/  LDG.E.LTC128B R173, desc[UR36][R2.64+0x140] ;  /* 0x0001402402ad7981 */ /* 0x000164000c1e1920 */
.L_x_244:
[----:B------:R-:W-:Y:S05]  /*6b70*/  BSYNC B1 ;  /* 0x0000000000017941 */ /* 0x000fea0003800000 */
.L_x_243:
[----:B0----5:R-:W-:Y:S01]  /*6b80*/  FMUL R11, R173, R22 ;  /* 0x00000016ad0b7220 */ /* 0x021fe20000400000 */
[----:B------:R-:W-:Y:S01]  /*6b90*/  ISETP.GT.AND P2, PT, R0, 0x51, P0 ;  /* 0x000000510000780c */ /* 0x000fe20000744270 */
[----:B------:R-:W-:Y:S02]  /*6ba0*/  BSSY B1, `(.L_x_245) ;  /* 0x0000005000017945 */ /* 0x000fe40003800000 */
[----:B------:R-:W-:-:S05]  /*6bb0*/  FFMA R11, R64, R23, R11 ;  /* 0x00000017400b7223 */ /* 0x000fca000000000b */
[----:B------:R0:W-:Y:S05]  /*6bc0*/  @P3 STG.E desc[UR36][R4.64+0x140], R11 ;  /* 0x0001400b04003986 */ /* 0x0001ea000c101924 */
[----:B------:R-:W-:Y:S05]  /*6bd0*/  @!P2 BRA `(.L_x_246) ;  /* 0x000000000004a947 */ /* 0x000fea0003800000 */
[----:B------:R0:W5:Y:S02]  /*6be0*/  LDG.E.LTC128B R173, desc[UR36][R2.64+0x144] ;  /* 0x0001442402ad7981 */ /* 0x000164000c1e1920 */
.L_x_246:
[----:B------:R-:W-:Y:S05]  /*6bf0*/  BSYNC B1 ;  /* 0x0000000000017941 */ /* 0x000fea0003800000 */
.L_x_245:
[----:B-----5:R-:W-:Y:S01]  /*6c00*/  FMUL R10, R173, R22 ;  /* 0x00000016ad0a7220 */ /* 0x020fe20000400000 */
[----:B------:R-:W-:Y:S01]  /*6c10*/  ISETP.GT.AND P3, PT, R0, 0x50, P1 ;  /* 0x000000500000780c */ /* 0x000fe20000f64270 */
[----:B------:R-:W-:Y:S02]  /*6c20*/  BSSY B1, `(.L_x_247) ;  /* 0x0000005000017945 */ /* 0x000fe40003800000 */
[----:B------:R-:W-:-:S05]  /*6c30*/  FFMA R65, R65, R23, R10 ;  /* 0x0000001741417223 */ /* 0x000fca000000000a */
[----:B------:R0:W-:Y:S05]  /*6c40*/  @P2 STG.E desc[UR36][R4.64+0x144], R65 ;  /* 0x0001444104002986 */ /* 0x0001ea000c101924 */
[----:B------:R-:W-:Y:S05]  /*6c50*/  @!P3 BRA `(.L_x_248) ;  /* 0x000000000004b947 */ /* 0x000fea0003800000 */
[----:B------:R0:W5:Y:S02]  /*6c60*/  LDG.E.LTC128B R173, desc[UR36][R8.64+0x140] ;  /* 0x0001402408ad7981 */ /* 0x000164000c1e1920 */
.L_x_248:
[----:B------:R-:W-:Y:S05]  /*6c70*/  BSYNC B1 ;  /* 0x0000000000017941 */ /* 0x000fea0003800000 */
.L_x_247:
[----:B0----5:R-:W-:Y:S01]  /*6c80*/  FMUL R11, R173, R22 ;  /* 0x00000016ad0b7220 */ /* 0x021fe20000400000 */
[----:B------:R-:W-:Y:S01]  /*6c90*/  ISETP.GT.AND P2, PT, R0, 0x51, P1 ;  /* 0x000000510000780c */ /* 0x000fe20000f44270 */
[----:B------:R-:W-:Y:S02]  /*6ca0*/  BSSY B1, `(.L_x_249) ;  /* 0x0000005000017945 */ /* 0x000fe40003800000 */
[----:B------:R-:W-:-:S05]  /*6cb0*/  FFMA R11, R66, R23, R11 ;  /* 0x00000017420b7223 */ /* 0x000fca000000000b */
[----:B------:R0:W-:Y:S05]  /*6cc0*/  @P3 STG.E desc[UR36][R6.64+0x140], R11 ;  /* 0x0001400b06003986 */ /* 0x0001ea000c101924 */
[----:B------:R-:W-:Y:S05]  /*6cd0*/  @!P2 BRA `(.L_x_250) ;  /* 0x000000000004a947 */ /* 0x000fea0003800000 */
[----:B------:R0:W5:Y:S02]  /*6ce0*/  LDG.E.LTC128B R173, desc[UR36][R8.64+0x144] ;  /* 0x0001442408ad7981 */ /* 0x000164000c1e1920 */
.L_x_250:
[----:B------:R-:W-:Y:S05]  /*6cf0*/  BSYNC B1 ;  /* 0x0000000000017941 */ /* 0x000fea0003800000 */
.L_x_249:
[----:B-----5:R-:W-:Y:S01]  /*6d00*/  FMUL R10, R173, R22 ;  /* 0x00000016ad0a7220 */ /* 0x020fe20000400000 */
[----:B------:R-:W-:Y:S01]  /*6d10*/  ISETP.GT.AND P3, PT, R0, 0x58, P0 ;  /* 0x000000580000780c */ /* 0x000fe20000764270 */
[----:B------:R-:W-:Y:S02]  /*6d20*/  BSSY B1, `(.L_x_251) ;  /* 0x0000005000017945 */ /* 0x000fe40003800000 */
[----:B------:R-:W-:-:S05]  /*6d30*/  FFMA R67, R67, R23, R10 ;  /* 0x0000001743437223 */ /* 0x000fca000000000a */
[----:B------:R0:W-:Y:S05]  /*6d40*/  @P2 STG.E desc[UR36][R6.64+0x144], R67 ;  /* 0x0001444306002986 */ /* 0x0001ea000c101924 */
[----:B------:R-:W-:Y:S05]  /*6d50*/  @!P3 BRA `(.L_x_252) ;  /* 0x000000000004b947 */ /* 0x000fea0003800000 */
[----:B------:R0:W5:Y:S02]  /*6d60*/  LDG.E.LTC128B R173, desc[UR36][R2.64+0x160] ;  /* 0x0001602402ad7981 */ /* 0x000164000c1e1920 */
.L_x_252:
[----:B------:R-:W-:Y:S05]  /*6d70*/  BSYNC B1 ;  /* 0x0000000000017941 */ /* 0x000fea0003800000 */
.L_x_251:
[----:B0----5:R-:W-:Y:S01]  /*6d80*/  FMUL R11, R173, R22 ;  /* 0x00000016ad0b7220 */ /* 0x021fe20000400000 */
[----:B------:R-:W-:Y:S01]  /*6d90*/  ISETP.GT.AND P2, PT, R0, 0x59, P0 ;  /* 0x000000590000780c */ /* 0x000fe20000744270 */
[----:B------:R-:W-:Y:S02]  /*6da0*/  BSSY B1, `(.L_x_253) ;  /* 0x0000005000017945 */ /* 0x000fe40003800000 */
[----:B------:R-:W-:-:S05]  /*6db0*/  FFMA R11, R68, R23, R11 ;  /* 0x00000017440b7223 */ /* 0x000fca000000000b */
[----:B------:R0:W-:Y:S05]  /*6dc0*/  @P3 STG.E desc[UR36][R4.64+0x160], R11 ;  /* 0x0001600b04003986 */ /* 0x0001ea000c101924 */
[----:B------:R-:W-:Y:S05]  /*6dd0*/  @!P2 BRA `(.L_x_254) ;  /* 0x000000000004a947 */ /* 0x000fea0003800000 */
[----:B------:R0:W5:Y:S02]  /*6de0*/  LDG.E.LTC128B R173, desc[UR36][R2.64+0x164] ;  /* 0x0001642402ad7981 */ /* 0x000164000c1e1920 */
.L_x_254:
[----:B------:R-:W-:Y:S05]  /*6df0*/  BSYNC B1 ;  /* 0x0000000000017941 */ /* 0x000fea0003800000 */
.L_x_253:
[----:B-----5:R-:W-:Y:S01]  /*6e00*/  FMUL R10, R173, R22 ;  /* 0x00000016ad0a7220 */ /* 0x020fe20000400000 */
[----:B------:R-:W-:Y:S01]  /*6e10*/  ISETP.GT.AND P3, PT, R0, 0x58, P1 ;  /* 0x000000580000780c */ /* 0x000fe20000f64270 */
[----:B------:R-:W-:Y:S02]  /*6e20*/  BSSY B1, `(.L_x_255) ;  /* 0x0000005000017945 */ /* 0x000fe40003800000 */
[----:B------:R-:W-:-:S05]  /*6e30*/  FFMA R69, R69, R23, R10 ;  /* 0x0000001745457223 */ /* 0x000fca000000000a */
[----:B------:R0:W-:Y:S05]  /*6e40*/  @P2 STG.E desc[UR36][R4.64+0x164], R69 ;  /* 0x0001644504002986 */ /* 0x0001ea000c101924 */
[----:B------:R-:W-:Y:S05]  /*6e50*/  @!P3 BRA `(.L_x_256) ;  /* 0x000000000004b947 */ /* 0x000fea0003800000 */
[----:B------:R0:W5:Y:S02]  /*6e60*/  LDG.E.LTC128B R173, desc[UR36][R8.64+0x160] ;  /* 0x0001602408ad7981 */ /* 0x000164000c1e1920 */
.L_x_256:
[----:B------:R-:W-:Y:S05]  /*6e70*/  BSYNC B1 ;  /* 0x0000000000017941 */ /* 0x000fea0003800000 */
.L_x_255:
[----:B0----5:R-:W-:Y:S01]  /*6e80*/  FMUL R11, R173, R22 ;  /* 0x00000016ad0b7220 */ /* 0x021fe20000400000 */
[----:B------:R-:W-:Y:S01]  /*6e90*/  ISETP.GT.AND P2, PT, R0, 0x59, P1 ;  /* 0x000000590000780c */ /* 0x000fe20000f44270 */
[----:B------:R-:W-:Y:S02]  /*6ea0*/  BSSY B1, `(.L_x_257) ;  /* 0x0000005000017945 */ /* 0x000fe40003800000 */
[----:B------:R-:W-:-:S05]  /*6eb0*/  FFMA R11, R70, R23, R11 ;  /* 0x00000017460b7223 */ /* 0x000fca000000000b */
[----:B------:R0:W-:Y:S05]  /*6ec0*/  @P3 STG.E desc[UR36][R6.64+0x160], R11 ;  /* 0x0001600b06003986 */ /* 0x0001ea000c101924 */
[----:B------:R-:W-:Y:S05]  /*6ed0*/  @!P2 BRA `(.L_x_258) ;  /* 0x000000000004a947 */ /* 0x000fea0003800000 */
[----:B------:R0:W5:Y:S02]  /*6ee0*/  LDG.E.LTC128B R173, desc[UR36][R8.64+0x164] ;  /* 0x0001642408ad7981 */ /* 0x000164000c1e1920 */
.L_x_258:
[----:B------:R-:W-:Y:S05]  /*6ef0*/  BSYNC B1 ;  /* 0x0000000000017941 */ /* 0x000fea0003800000 */
.L_x_257:
[----:B-----5:R-:W-:Y:S01]  /*6f00*/  FMUL R10, R173, R22 ;  /* 0x00000016ad0a7220 */ /* 0x020fe20000400000 */
[----:B------:R-:W-:Y:S01]  /*6f10*/  ISETP.GT.AND P3, PT, R0, 0x60, P0 ;  /* 0x000000600000780c */ /* 0x000fe20000764270 */
[----:B------:R-:W-:Y:S02]  /*6f20*/  BSSY B1, `(.L_x_259) ;  /* 0x0000005000017945 */ /* 0x000fe40003800000 */
[----:B------:R-:W-:-:S05]  /*6f30*/  FFMA R71, R71, R23, R10 ;  /* 0x0000001747477223 */ /* 0x000fca000000000a */
[----:B------:R0:W-:Y:S05]  /*6f40*/  @P2 STG.E desc[UR36][R6.64+0x164], R71 ;  /* 0x0001644706002986 */ /* 0x0001ea000c101924 */
[----:B------:R-:W-:Y:S05]  /*6f50*/  @!P3 BRA `(.L_x_260) ;  /* 0x000000000004b947 */ /* 0x000fea0003800000 */
[----:B------:R0:W5:Y:S02]  /*6f60*/  LDG.E.LTC128B R173, desc[UR36][R2.64+0x180] ;  /* 0x0001802402ad7981 */ /* 0x000164000c1e1920 */
.L_x_260:
[----:B------:R-:W-:Y:S05]  /*6f70*/  BSYNC B1 ;  /* 0x0000000000017941 */ /* 0x000fea0003800000 */
.L_x_259:
[----:B0----5:R-:W-:Y:S01]  /*6f80*/  FMUL R11, R173, R22 ;  /* 0x00000016ad0b7220 */ /* 0x021fe20000400000 */
[----:B------:R-:W-:Y:S01]  /*6f90*/  ISETP.GT.AND P2, PT, R0, 0x61, P0 ;  /* 0x000000610000780c */ /* 0x000fe20000744270 */
[----:B------:R-:W-:Y:S02]  /*6fa0*/  BSSY B1, `(.L_x_261) ;  /* 0x0000005000017945 */ /* 0x000fe40003800000 */
[----:B------:R-:W-:-:S05]  /*6fb0*/  FFMA R11, R72, R23, R11 ;  /* 0x00000017480b7223 */ /* 0x000fca000000000b */
[----:B------:R0:W-:Y:S05]  /*6fc0*/  @P3 STG.E desc[UR36][R4.64+0x180], R11 ;  /* 0x0001800b04003986 */ /* 0x0001ea000c101924 */
[----:B------:R-:W-:Y:S05]  /*6fd0*/  @!P2 BRA `(.L_x_262) ;  /* 0x000000000004a947 */ /* 0x000fea0003800000 */
[----:B------:R0:W5:Y:S02]  /*6fe0*/  LDG.E.LTC128B R173, desc[UR36][R2.64+0x184] ;  /* 0x0001842402ad7981 */ /* 0x000164000c1e1920 */
.L_x_262:
[----:B------:R-:W-:Y:S05]  /*6ff0*/  BSYNC B1 ;  /* 0x0000000000017941 */ /* 0x000fea0003800000 */
.L_x_261:
[----:B-----5:R-:W-:Y:S01]  /*7000*/  FMUL R10, R173, R22 ;  /* 0x00000016ad0a7220 */ /* 0x020fe20000400000 */
[----:B------:R-:W-:Y:S01]  /*7010*/  ISETP.GT.AND P3, PT, R0, 0x60, P1 ;  /* 0x000000600000780c */ /* 0x000fe20000f64270 */
[----:B------:R-:W-:Y:S02]  /*7020*/  BSSY B1, `(.L_x_263) ;  /* 0x0000005000017945 */ /* 0x000fe40003800000 */
[----:B------:R-:W-:-:S05]  /*7030*/  FFMA R73, R73, R23, R10 ;  /* 0x0000001749497223 */ /* 0x000fca000000000a */
[----:B------:R0:W-:Y:S05]  /*7040*/  @P2 STG.E desc[UR36][R4.64+0x184], R73 ;  /* 0x0001844904002986 */ /* 0x0001ea000c101924 */
[----:B------:R-:W-:Y:S05]  /*7050*/  @!P3 BRA `(.L_x_264) ;  /* 0x000000000004b947 */ /* 0x000fea0003800000 */
[----:B------:R0:W5:Y:S02]  /*7060*/  LDG.E.LTC128B R173, desc[UR36][R8.64+0x180] ;  /* 0x0001802408ad7981 */ /* 0x000164000c1e1920 */
.L_x_264:
[----:B------:R-:W-:Y:S05]  /*7070*/  BSYNC B1 ;  /* 0x0000000000017941 */ /* 0x000fea0003800000 */
.L_x_263:
[----:B0----5:R-:W-:Y:S01]  /*7080*/  FMUL R11, R173, R22 ;  /* 0x00000016ad0b7220 */ /* 0x021fe20000400000 */
[----:B------:R-:W-:Y:S01]  /*7090*/  ISETP.GT.AND P2, PT, R0, 0x61, P1 ;  /* 0x000000610000780c */ /* 0x000fe20000f44270 */
[----:B------:R-:W-:Y:S02]  /*70a0*/  BSSY B1, `(.L_x_265) ;  /* 0x0000005000017945 */ /* 0x000fe40003800000 */
[----:B------:R-:W-:-:S05]  /*70b0*/  FFMA R11, R74, R23, R11 ;  /* 0x000000174a0b7223 */ /* 0x000fca000000000b */
[----:B------:R0:W-:Y:S05]  /*70c0*/  @P3 STG.E desc[UR36][R6.64+0x180], R11 ;  /* 0x0001800b06003986 */ /* 0x0001ea000c101924 */
[----:B------:R-:W-:Y:S05]  /*70d0*/  @!P2 BRA `(.L_x_266) ;  /* 0x000000000004a947 */ /* 0x000fea0003800000 */
[----:B------:R0:W5:Y:S02]  /*70e0*/  LDG.E.LTC128B R173, desc[UR36][R8.64+0x184] ;  /* 0x0001842408ad7981 */ /* 0x000164000c1e1920 */
.L_x_266:
[----:B------:R-:W-:Y:S05]  /*70f0*/  BSYNC B1 ;  /* 0x0000000000017941 */ /* 0x000fea0003800000 */
.L_x_265:
[----:B-----5:R-:W-:Y:S01]  /*7100*/  FMUL R10, R173, R22 ;  /* 0x00000016ad0a7220 */ /* 0x020fe20000400000 */
[----:B------:R-:W-:Y:S01]  /*7110*/  ISETP.GT.AND P3, PT, R0, 0x68, P0 ;  /* 0x000000680000780c */ /* 0x000fe20000764270 */
[----:B------:R-:W-:Y:S02]  /*7120*/  BSSY B1, `(.L_x_267) ;  /* 0x0000005000017945 */ /* 0x000fe40003800000 */
[----:B------:R-:W-:-:S05]  /*7130*/  FFMA R75, R75, R23, R10 ;  /* 0x000000174b4b7223 */ /* 0x000fca000000000a */
[----:B------:R0:W-:Y:S05]  /*7140*/  @P2 STG.E desc[UR36][R6.64+0x184], R75 ;  /* 0x0001844b06002986 */ /* 0x0001ea000c101924 */
[----:B------:R-:W-:Y:S05]  /*7150*/  @!P3 BRA `(.L_x_268) ;  /* 0x000000000004b947 */ /* 0x000fea0003800000 */
[----:B------:R0:W5:Y:S02]  /*7160*/  LDG.E.LTC128B R173, desc[UR36][R2.64+0x1a0] ;  /* 0x0001a02402ad7981 */ /* 0x000164000c1e1920 */
.L_x_268:
[----:B------:R-:W-:Y:S05]  /*7170*/  BSYNC B1 ;  /* 0x0000000000017941 */ /* 0x000fea0003800000 */
.L_x_267:
[----:B0----5:R-:W-:Y:S01]  /*7180*/  FMUL R11, R173, R22 ;  /* 0x00000016ad0b7220 */ /* 0x021fe20000400000 */
[----:B------:R-:W-:Y:S01]  /*7190*/  ISETP.GT.AND P2, PT, R0, 0x69, P0 ;  /* 0x000000690000780c */ /* 0x000fe20000744270 */
[----:B------:R-:W-:Y:S02]  /*71a0*/  BSSY B1, `(.L_x_269) ;  /* 0x0000005000017945 */ /* 0x000fe40003800000 */
[----:B------:R-:W-:-:S05]  /*71b0*/  FFMA R11, R76, R23, R11 ;  /* 0x000000174c0b7223 */ /* 0x000fca000000000b */
[----:B------:R0:W-:Y:S05]  /*71c0*/  @P3 STG.E desc[UR36][R4.64+0x1a0], R11 ;  /* 0x0001a00b04003986 */ /* 0x0001ea000c101924 */
[----:B------:R-:W-:Y:S05]  /*71d0*/  @!P2 BRA `(.L_x_270) ;  /* 0x000000000004a947 */ /* 0x000fea0003800000 */
[----:B------:R0:W5:Y:S02]  /*71e0*/  LDG.E.LTC128B R173, desc[UR36][R2.64+0x1a4] ;  /* 0x0001a42402ad7981 */ /* 0x000164000c1e1920 */
.L_x_270:
[----:B------:R-:W-:Y:S05]  /*71f0*/  BSYNC B1 ;  /* 0x0000000000017941 */ /* 0x000fea0003800000 */
.L_x_269:
[----:B-----5:R-:W-:Y:S01]  /*7200*/  FMUL R10, R173, R22 ;  /* 0x00000016ad0a7220 */ /* 0x020fe20000400000 */
[----:B------:R-:W-:Y:S01]  /*7210*/  ISETP.GT.AND P3, PT, R0, 0x68, P1 ;  /* 0x000000680000780c */ /* 0x000fe20000f64270 */
[----:B------:R-:W-:Y:S02]  /*7220*/  BSSY B1, `(.L_x_271) ;  /* 0x0000005000017945 */ /* 0x000fe40003800000 */
[----:B------:R-:W-:-:S05]  /*7230*/  FFMA R77, R77, R23, R10 ;  /* 0x000000174d4d7223 */ /* 0x000fca000000000a */
[----:B------:R0:W-:Y:S05]  /*7240*/  @P2 STG.E desc[UR36][R4.64+0x1a4], R77 ;  /* 0x0001a44d04002986 */ /* 0x0001ea000c101924 */
[----:B------:R-:W-:Y:S05]  /*7250*/  @!P3 BRA `(.L_x_272) ;  /* 0x000000000004b947 */ /* 0x000fea0003800000 */
[----:B------:R0:W5:Y:S02]  /*7260*/  LDG.E.LTC128B R173, desc[UR36][R8.64+0x1a0] ;  /* 0x0001a02408ad7981 */ /* 0x000164000c1e1920 */
.L_x_272:
[----:B------:R-:W-:Y:S05]  /*7270*/  BSYNC B1 ;  /* 0x0000000000017941 */ /* 0x000fea0003800000 */
.L_x_271:
[----:B0----5:R-:W-:Y:S01]  /*7280*/  FMUL R11, R173, R22 ;  /* 0x00000016ad0b7220 */ /* 0x021fe20000400000 */
[----:B------:R-:W-:Y:S01]  /*7290*/  ISETP.GT.AND P2, PT, R0, 0x69, P1 ;  /* 0x000000690000780c */ /* 0x000fe20000f44270 */
[----:B------:R-:W-:Y:S02]  /*72a0*/  BSSY B1, `(.L_x_273) ;  /* 0x0000005000017945 */ /* 0x000fe40003800000 */
[----:B------:R-:W-:-:S05]  /*72b0*/  FFMA R11, R78, R23, R11 ;  /* 0x000000174e0b7223 */ /* 0x000fca000000000b */
[----:B------:R0:W-:Y:S05]  /*72c0*/  @P3 STG.E desc[UR36][R6.64+0x1a0], R11 ;  /* 0x0001a00b06003986 */ /* 0x0001ea000c101924 */
[----:B------:R-:W-:Y:S05]  /*72d0*/  @!P2 BRA `(.L_x_274) ;  /* 0x000000000004a947 */ /* 0x000fea0003800000 */
[----:B------:R0:W5:Y:S02]  /*72e0*/  LDG.E.LTC128B R173, desc[UR36][R8.64+0x1a4] ;  /* 0x0001a42408ad7981 */ /* 0x000164000c1e1920 */
.L_x_274:
[----:B------:R-:W-:Y:S05]  /*72f0*/  BSYNC B1 ;  /* 0x0000000000017941 */ /* 0x000fea0003800000 */
.L_x_273:
[----:B-----5:R-:W-:Y:S01]  /*7300*/  FMUL R10, R173, R22 ;  /* 0x00000016ad0a7220 */ /* 0x020fe20000400000 */
[----:B------:R-:W-:Y:S01]  /*7310*/  ISETP.GT.AND P3, PT, R0, 0x70, P0 ;  /* 0x000000700000780c */ /* 0x000fe20000764270 */
[----:B------:R-:W-:Y:S02]  /*7320*/  BSSY B1, `(.L_x_275) ;  /* 0x0000005000017945 */ /* 0x000fe40003800000 */
[----:B------:R-:W-:-:S05]  /*7330*/  FFMA R79, R79, R23, R10 ;  /* 0x000000174f4f7223 */ /* 0x000fca000000000a */
[----:B------:R0:W-:Y:S05]  /*7340*/  @P2 STG.E desc[UR36][R6.64+0x1a4], R79 ;  /* 0x0001a44f06002986 */ /* 0x0001ea000c101924 */
[----:B------:R-:W-:Y:S05]  /*7350*/  @!P3 BRA `(.L_x_276) ;  /* 0x000000000004b947 */ /* 0x000fea0003800000 */
[----:B------:R0:W5:Y:S02]  /*7360*/  LDG.E.LTC128B R173, desc[UR36][R2.64+0x1c0] ;  /* 0x0001c02402ad7981 */ /* 0x000164000c1e1920 */
.L_x_276:
[----:B------:R-:W-:Y:S05]  /*7370*/  BSYNC B1 ;  /* 0x0000000000017941 */ /* 0x000fea0003800000 */
.L_x_275:
[----:B0----5:R-:W-:Y:S01]  /*7380*/  FMUL R11, R173, R22 ;  /* 0x00000016ad0b7220 */ /* 0x021fe20000400000 */
[----:B------:R-:W-:Y:S01]  /*7390*/  ISETP.GT.AND P2, PT, R0, 0x71, P0 ;  /* 0x000000710000780c */ /* 0x000fe20000744270 */
[----:B------:R-:W-:Y:S02]  /*73a0*/  BSSY B1, `(.L_x_277) ;  /* 0x0000005000017945 */ /* 0x000fe40003800000 */
[----:B------:R-:W-:-:S05]  /*73b0*/  FFMA R11, R80, R23, R11 ;  /* 0x00000017500b7223 */ /* 0x000fca000000000b */
[----:B------:R0:W-:Y:S05]  /*73c0*/  @P3 STG.E desc[UR36][R4.64+0x1c0], R11 ;  /* 0x0001c00b04003986 */ /* 0x0001ea000c101924 */
[----:B------:R-:W-:Y:S05]  /*73d0*/  @!P2 BRA `(.L_x_278) ;  /* 0x000000000004a947 */ /* 0x000fea0003800000 */
[----:B------:R0:W5:Y:S02]  /*73e0*/  LDG.E.LTC128B R173, desc[UR36][R2.64+0x1c4] ;  /* 0x0001c42402ad7981 */ /* 0x000164000c1e1920 */
.L_x_278:
[----:B------:R-:W-:Y:S05]  /*73f0*/  BSYNC B1 ;  /* 0x0000000000017941 */ /* 0x000fea0003800000 */
.L_x_277:
[----:B-----5:R-:W-:Y:S01]  /*7400*/  FMUL R10, R173, R22 ;  /* 0x00000016ad0a7220 */ /* 0x020fe20000400000 */
[----:B------:R-:W-:Y:S01]  /*7410*/  ISETP.GT.AND P3, PT, R0, 0x70, P1 ;  /* 0x000000700000780c */ /* 0x000fe20000f64270 */
[----:B------:R-:W-:Y:S02]  /*7420*/  BSSY B1, `(.L_x_279) ;  /* 0x0000005000017945 */ /* 0x000fe40003800000 */
[----:B------:R-:W-:-:S05]  /*7430*/  FFMA R81, R81, R23, R10 ;  /* 0x0000001751517223 */ /* 0x000fca000000000a */
[----:B------:R0:W-:Y:S05]  /*7440*/  @P2 STG.E desc[UR36][R4.64+0x1c4], R81 ;  /* 0x0001c45104002986 */ /* 0x0001ea000c101924 */
[----:B------:R-:W-:Y:S05]  /*7450*/  @!P3 BRA `(.L_x_280) ;  /* 0x000000000004b947 */ /* 0x000fea0003800000 */
[----:B------:R0:W5:Y:S02]  /*7460*/  LDG.E.LTC128B R173, desc[UR36][R8.64+0x1c0] ;  /* 0x0001c02408ad7981 */ /* 0x000164000c1e1920 */
.L_x_280:
[----:B------:R-:W-:Y:S05]  /*7470*/  BSYNC B1 ;  /* 0x0000000000017941 */ /* 0x000fea0003800000 */
.L_x_279:
[----:B0----5:R-:W-:Y:S01]  /*7480*/  FMUL R11, R173, R22 ;  /* 0x00000016ad0b7220 */ /* 0x021fe20000400000 */
[----:B------:R-:W-:Y:S01]  /*7490*/  ISETP.GT.AND P2, PT, R0, 0x71, P1 ;  /* 0x000000710000780c */ /* 0x000fe20000f44270 */
[----:B------:R-:W-:Y:S02]  /*74a0*/  BSSY B1, `(.L_x_281) ;  /* 0x0000005000017945 */ /* 0x000fe40003800000 */
[----:B------:R-:W-:-:S05]  /*74b0*/  FFMA R11, R82, R23, R11 ;  /* 0x00000017520b7223 */ /* 0x000fca000000000b */
[----:B------:R0:W-:Y:S05]  /*74c0*/  @P3 STG.E desc[UR36][R6.64+0x1c0], R11 ;  /* 0x0001c00b06003986 */ /* 0x0001ea000c101924 */
[----:B------:R-:W-:Y:S05]  /*74d0*/  @!P2 BRA `(.L_x_282) ;  /* 0x000000000004a947 */ /* 0x000fea0003800000 */
[----:B------:R0:W5:Y:S02]  /*74e0*/  LDG.E.LTC128B R173, desc[UR36][R8.64+0x1c4] ;  /* 0x0001c42408ad7981 */ /* 0x000164000c1e1920 */
.L_x_282:
[----:B------:R-:W-:Y:S05]  /*74f0*/  BSYNC B1 ;  /* 0x0000000000017941 */ /* 0x000fea0003800000 */
.L_x_281:
[----:B-----5:R-:W-:Y:S01]  /*7500*/  FMUL R10, R173, R22 ;  /* 0x00000016ad0a7220 */ /* 0x020fe20000400000 */
[----:B------:R-:W-:Y:S01]  /*7510*/  ISETP.GT.AND P3, PT, R0, 0x78, P0 ;  /* 0x000000780000780c */ /* 0x000fe20000764270 */
[----:B------:R-:W-:Y:S02]  /*7520*/  BSSY B1, `(.L_x_283) ;  /* 0x0000005000017945 */ /* 0x000fe40003800000 */
[----:B------:R-:W-:-:S05]  /*7530*/  FFMA R83, R83, R23, R10 ;  /* 0x0000001753537223 */ /* 0x000fca000000000a */
[----:B------:R0:W-:Y:S05]  /*7540*/  @P2 STG.E desc[UR36][R6.64+0x1c4], R83 ;  /* 0x0001c45306002986 */ /* 0x0001ea000c101924 */
[----:B------:R-:W-:Y:S05]  /*7550*/  @!P3 BRA `(.L_x_284) ;  /* 0x000000000004b947 */ /* 0x000fea0003800000 */
[----:B------:R0:W5:Y:S02]  /*7560*/  LDG.E.LTC128B R173, desc[UR36][R2.64+0x1e0] ;  /* 0x0001e02402ad7981 */ /* 0x000164000c1e1920 */
.L_x_284:
[----:B------:R-:W-:Y:S05]  /*7570*/  BSYNC B1 ;  /* 0x0000000000017941 */ /* 0x000fea0003800000 */
.L_x_283:
[----:B0----5:R-:W-:Y:S01]  /*7580*/  FMUL R11, R173, R22 ;  /* 0x00000016ad0b7220 */ /* 0x021fe20000400000 */
[----:B------:R-:W-:Y:S01]  /*7590*/  ISETP.GT.AND P0, PT, R0, 0x79, P0 ;  /* 0x000000790000780c */ /* 0x000fe20000704270 */
[----:B------:R-:W-:Y:S02]  /*75a0*/  BSSY B1, `(.L_x_285) ;  /* 0x0000005000017945 */ /* 0x000fe40003800000 */
[----:B------:R-:W-:-:S05]  /*75b0*/  FFMA R11, R84, R23, R11 ;  /* 0x00000017540b7223 */ /* 0x000fca000000000b */
[----:B------:R0:W-:Y:S05]  /*75c0*/  @P3 STG.E desc[UR36][R4.64+0x1e0], R11 ;  /* 0x0001e00b04003986 */ /* 0x0001ea000c101924 */
[----:B------:R-:W-:Y:S05]  /*75d0*/  @!P0 BRA `(.L_x_286) ;  /* 0x0000000000048947 */ /* 0x000fea0003800000 */
[----:B------:R0:W5:Y:S02]  /*75e0*/  LDG.E.LTC128B R173, desc[UR36][R2.64+0x1e4] ;  /* 0x0001e42402ad7981 */ /* 0x000164000c1e1920 */
.L_x_286:
[----:B------:R-:W-:Y:S05]  /*75f0*/  BSYNC B1 ;  /* 0x0000000000017941 */ /* 0x000fea0003800000 */
.L_x_285:
[----:B0-23-5:R-:W-:Y:S01]  /*7600*/  FMUL R2, R173, R22 ;  /* 0x00000016ad027220 */ /* 0x02dfe20000400000 */
[----:B------:R-:W-:Y:S01]  /*7610*/  ISETP.GT.AND P2, PT, R0, 0x78, P1 ;  /* 0x000000780000780c */ /* 0x000fe20000f44270 */
[----:B------:R-:W-:Y:S02]  /*7620*/  BSSY B1, `(.L_x_287) ;  /* 0x0000005000017945 */ /* 0x000fe40003800000 */
[----:B------:R-:W-:-:S05]  /*7630*/  FFMA R85, R85, R23, R2 ;  /* 0x0000001755557223 */ /* 0x000fca0000000002 */
[----:B------:R0:W-:Y:S05]  /*7640*/  @P0 STG.E desc[UR36][R4.64+0x1e4], R85 ;  /* 0x0001e45504000986 */ /* 0x0001ea000c101924 */
[----:B------:R-:W-:Y:S05]  /*7650*/  @!P2 BRA `(.L_x_288) ;  /* 0x000000000004a947 */ /* 0x000fea0003800000 */
[----:B------:R2:W5:Y:S02]  /*7660*/  LDG.E.LTC128B R173, desc[UR36][R8.64+0x1e0] ;  /* 0x0001e02408ad7981 */ /* 0x000564000c1e1920 */
.L_x_288:
[----:B------:R-:W-:Y:S05]  /*7670*/  BSYNC B1 ;  /* 0x0000000000017941 */ /* 0x000fea0003800000 */
.L_x_287:
[----:B-----5:R-:W-:Y:S01]  /*7680*/  FMUL R3, R173, R22 ;  /* 0x00000016ad037220 */ /* 0x020fe20000400000 */
[----:B------:R-:W-:Y:S01]  /*7690*/  @P2 MOV R2, R6 ;  /* 0x0000000600022202 */ /* 0x000fe20000000f00 */
[----:B------:R-:W-:Y:S01]  /*76a0*/  BSSY B1, `(.L_x_289) ;  /* 0x0000007000017945 */ /* 0x000fe20003800000 */
[----:B------:R-:W-:Y:S01]  /*76b0*/  ISETP.GT.AND P1, PT, R0, 0x79, P1 ;  /* 0x000000790000780c */ /* 0x000fe20000f24270 */
[----:B0-----:R-:W-:Y:S01]  /*76c0*/  FFMA R5, R86, R23, R3 ;  /* 0x0000001756057223 */ /* 0x001fe20000000003 */
[----:B------:R-:W-:-:S05]  /*76d0*/  @P2 IMAD.MOV.U32 R3, RZ, RZ, R7 ;  /* 0x000000ffff032224 */ /* 0x000fca00078e0007 */
[----:B------:R0:W-:Y:S06]  /*76e0*/  @P2 STG.E desc[UR36][R2.64+0x1e0], R5 ;  /* 0x0001e00502002986 */ /* 0x0001ec000c101924 */
[----:B------:R-:W-:Y:S05]  /*76f0*/  @!P1 BRA `(.L_x_290) ;  /* 0x0000000000049947 */ /* 0x000fea0003800000 */
[----:B------:R3:W5:Y:S02]  /*7700*/  LDG.E.LTC128B R173, desc[UR36][R8.64+0x1e4] ;  /* 0x0001e42408ad7981 */ /* 0x000764000c1e1920 */
.L_x_290:
[----:B------:R-:W-:Y:S05]  /*7710*/  BSYNC B1 ;  /* 0x0000000000017941 */ /* 0x000fea0003800000 */
.L_x_289:
[----:B-----5:R-:W-:-:S04]  /*7720*/  FMUL R0, R173, R22 ;  /* 0x00000016ad007220 */ /* 0x020fc80000400000 */
[----:B------:R-:W-:Y:S01]  /*7730*/  FFMA R87, R87, R23, R0 ;  /* 0x0000001757577223 */ /* 0x000fe20000000000 */
[----:B------:R-:W-:Y:S06]  /*7740*/  @!P1 BRA `(.L_x_291) ;  /* 0x0000001c002c9947 */ /* 0x000fec0003800000 */
[----:B------:R0:W-:Y:S01]  /*7750*/  STG.E desc[UR36][R6.64+0x1e4], R87 ;  /* 0x0001e45706007986 */ /* 0x0001e2000c101924 */
[----:B------:R-:W-:Y:S05]  /*7760*/  BRA `(.L_x_291) ;  /* 0x0000001c00247947 */ /* 0x000fea0003800000 */
.L_x_40:
[----:B------:R-:W-:Y:S01]  /*7770*/  ULDC.64 UR4, c[0x0][0x5c0] ;  /* 0x0001700000047ab9 */ /* 0x000fe20000000a00 */
[----:B------:R-:W-:Y:S01]  /*7780*/  ISETP.GT.AND P4, PT, R0, 0x1, P0 ;  /* 0x000000010000780c */ /* 0x000fe20000784270 */
[-C--:B------:R-:W-:Y:S01]  /*7790*/  FMUL R11, R88, R23.reuse ;  /* 0x00000017580b7220 */ /* 0x080fe20000400000 */
[----:B------:R-:W-:Y:S01]  /*77a0*/  LEA R6, P1, R162, UR4, 0x2 ;  /* 0x00000004a2067c11 */ /* 0x000fe2000f8210ff */
[----:B------:R-:W-:Y:S01]  /*77b0*/  IMAD.SHL.U32 R5, R2, 0x20, RZ ;  /* 0x0000002002057824 */ /* 0x000fe200078e00ff */
[----:B------:R-:W-:Y:S01]  /*77c0*/  ISETP.GT.AND P2, PT, R16, 0x8, PT ;  /* 0x000000081000780c */ /* 0x000fe20003f44270 */
[-C--:B------:R-:W-:Y:S01]  /*77d0*/  FMUL R89, R89, R23.reuse ;  /* 0x0000001759597220 */ /* 0x080fe20000400000 */
[----:B------:R-:W-:Y:S01]  /*77e0*/  LEA.HI.X R7, R162, UR5, R167, 0x2, P1 ;  /* 0x00000005a2077c11 */ /* 0x000fe200088f14a7 */
[-C--:B------:R-:W-:Y:S01]  /*77f0*/  FMUL R91, R91, R23.reuse ;  /* 0x000000175b5b7220 */ /* 0x080fe20000400000 */
[----:B------:R-:W-:Y:S01]  /*7800*/  ISETP.GT.AND P1, PT, R0, RZ, P2 ;  /* 0x000000ff0000720c */ /* 0x000fe20001724270 */
[-C--:B------:R-:W-:Y:S01]  /*7810*/  FMUL R13, R92, R23.reuse ;  /* 0x000000175c0d7220 */ /* 0x080fe20000400000 */
[--C-:B------:R-:W-:Y:S01]  /*7820*/  SHF.L.U64.HI R4, R2, 0x5, R3.reuse ;  /* 0x0000000502047819 */ /* 0x100fe20000010203 */
[----:B------:R0:W-:Y:S01]  /*7830*/  @P3 STG.E desc[UR36][R6.64], R11 ;  /* 0x0000000b06003986 */ /* 0x0001e2000c101924 */
[C---:B------:R-:W-:Y:S01]  /*7840*/  ISETP.GT.AND P3, PT, R0.reuse, 0x1, P2 ;  /* 0x000000010000780c */ /* 0x040fe20001764270 */
[-C--:B------:R-:W-:Y:S01]  /*7850*/  FMUL R93, R93, R23.reuse ;  /* 0x000000175d5d7220 */ /* 0x080fe20000400000 */
[----:B------:R-:W-:Y:S01]  /*7860*/  IADD3 R8, P5, R5, R6, RZ ;  /* 0x0000000605087210 */ /* 0x000fe20007fbe0ff */
[----:B------:R-:W-:Y:S01]  /*7870*/  @P4 STG.E desc[UR36][R6.64+0x4], R89 ;  /* 0x0000045906004986 */ /* 0x000fe2000c101924 */
[----:B------:R-:W-:Y:S01]  /*7880*/  ISETP.GT.AND P4, PT, R0, 0x8, P0 ;  /* 0x000000080000780c */ /* 0x000fe20000784270 */
[----:B------:R-:W-:Y:S01]  /*7890*/  FMUL R15, R94, R23 ;  /* 0x000000175e0f7220 */ /* 0x000fe20000400000 */
[----:B------:R-:W-:Y:S01]  /*78a0*/  IADD3.X R9, R4, R7, RZ, P5, !PT ;  /* 0x0000000704097210 */ /* 0x000fe20002ffe4ff */
[-C--:B------:R-:W-:Y:S01]  /*78b0*/  FMUL R95, R95, R23.reuse ;  /* 0x000000175f5f7220 */ /* 0x080fe20000400000 */
[----:B------:R-:W-:Y:S01]  /*78c0*/  ISETP.GT.AND P5, PT, R0, 0x9, P0 ;  /* 0x000000090000780c */ /* 0x000fe200007a4270 */
[-C--:B------:R-:W-:Y:S01]  /*78d0*/  FMUL R97, R97, R23.reuse ;  /* 0x0000001761617220 */ /* 0x080fe20000400000 */
[-C--:B------:R-:W-:Y:S01]  /*78e0*/  FMUL R99, R99, R23.reuse ;  /* 0x0000001763637220 */ /* 0x080fe20000400000 */
[-C--:B0-----:R-:W-:Y:S01]  /*78f0*/  FMUL R11, R90, R23.reuse ;  /* 0x000000175a0b7220 */ /* 0x081fe20000400000 */
[-C--:B------:R-:W-:Y:S01]  /*7900*/  FMUL R101, R101, R23.reuse ;  /* 0x0000001765657220 */ /* 0x080fe20000400000 */
[-C--:B------:R-:W-:Y:S01]  /*7910*/  FMUL R103, R103, R23.reuse ;  /* 0x0000001767677220 */ /* 0x080fe20000400000 */
[-C--:B------:R-:W-:Y:S01]  /*7920*/  FMUL R105, R105, R23.reuse ;  /* 0x0000001769697220 */ /* 0x080fe20000400000 */
[-C--:B------:R-:W-:Y:S01]  /*7930*/  FMUL R107, R107, R23.reuse ;  /* 0x000000176b6b7220 */ /* 0x080fe20000400000 */
[----:B------:R0:W-:Y:S01]  /*7940*/  @P1 STG.E desc[UR36][R8.64], R11 ;  /* 0x0000000b08001986 */ /* 0x0001e2000c101924 */
[C---:B------:R-:W-:Y:S01]  /*7950*/  ISETP.GT.AND P1, PT, R0.reuse, 0x8, P2 ;  /* 0x000000080000780c */ /* 0x040fe20001724270 */
[-C--:B------:R-:W-:Y:S01]  /*7960*/  FMUL R109, R109, R23.reuse ;  /* 0x000000176d6d7220 */ /* 0x080fe20000400000 */
[-C--:B------:R-:W-:Y:S01]  /*7970*/  FMUL R111, R111, R23.reuse ;  /* 0x000000176f6f7220 */ /* 0x080fe20000400000 */
[----:B------:R-:W-:Y:S01]  /*7980*/  @P3 STG.E desc[UR36][R8.64+0x4], R91 ;  /* 0x0000045b08003986 */ /* 0x000fe2000c101924 */
[C---:B------:R-:W-:Y:S01]  /*7990*/  ISETP.GT.AND P3, PT, R0.reuse, 0x9, P2 ;  /* 0x000000090000780c */ /* 0x040fe20001764270 */
[-C--:B------:R-:W-:Y:S01]  /*79a0*/  FMUL R113, R113, R23.reuse ;  /* 0x0000001771717220 */ /* 0x080fe20000400000 */
[-C--:B------:R-:W-:Y:S01]  /*79b0*/  FMUL R115, R115, R23.reuse ;  /* 0x0000001773737220 */ /* 0x080fe20000400000 */
[----:B------:R1:W-:Y:S01]  /*79c0*/  @P4 STG.E desc[UR36][R6.64+0x20], R13 ;  /* 0x0000200d06004986 */ /* 0x0003e2000c101924 */
[C---:B------:R-:W-:Y:S01]  /*79d0*/  ISETP.GT.AND P4, PT, R0.reuse, 0x10, P0 ;  /* 0x000000100000780c */ /* 0x040fe20000784270 */
[-C--:B------:R-:W-:Y:S01]  /*79e0*/  FMUL R117, R117, R23.reuse ;  /* 0x0000001775757220 */ /* 0x080fe20000400000 */
[-C--:B------:R-:W-:Y:S01]  /*79f0*/  FMUL R119, R119, R23.reuse ;  /* 0x0000001777777220 */ /* 0x080fe20000400000 */
[----:B------:R-:W-:Y:S01]  /*7a00*/  @P5 STG.E desc[UR36][R6.64+0x24], R93 ;  /* 0x0000245d06005986 */ /* 0x000fe2000c101924 */
[----:B------:R-:W-:Y:S01]  /*7a10*/  ISETP.GT.AND P5, PT, R0, 0x11, P0 ;  /* 0x000000110000780c */ /* 0x000fe200007a4270 */
[-C--:B0-----:R-:W-:Y:S01]  /*7a20*/  FMUL R11, R96, R23.reuse ;  /* 0x00000017600b7220 */ /* 0x081fe20000400000 */
[-C--:B------:R-:W-:Y:S01]  /*7a30*/  FMUL R121, R121, R23.reuse ;  /* 0x0000001779797220 */ /* 0x080fe20000400000 */
[----:B------:R0:W-:Y:S01]  /*7a40*/  @P1 STG.E desc[UR36][R8.64+0x20], R15 ;  /* 0x0000200f08001986 */ /* 0x0001e2000c101924 */
[C---:B------:R-:W-:Y:S01]  /*7a50*/  ISETP.GT.AND P1, PT, R0.reuse, 0x10, P2 ;  /* 0x000000100000780c */ /* 0x040fe20001724270 */
[-C--:B------:R-:W-:Y:S01]  /*7a60*/  FMUL R123, R123, R23.reuse ;  /* 0x000000177b7b7220 */ /* 0x080fe20000400000 */
[-C--:B------:R-:W-:Y:S01]  /*7a70*/  FMUL R125, R125, R23.reuse ;  /* 0x000000177d7d7220 */ /* 0x080fe20000400000 */
[----:B------:R-:W-:Y:S01]  /*7a80*/  @P3 STG.E desc[UR36][R8.64+0x24], R95 ;  /* 0x0000245f08003986 */ /* 0x000fe2000c101924 */
[----:B------:R-:W-:Y:S01]  /*7a90*/  ISETP.GT.AND P3, PT, R0, 0x11, P2 ;  /* 0x000000110000780c */ /* 0x000fe20001764270 */
[-C--:B-1----:R-:W-:Y:S01]  /*7aa0*/  FMUL R13, R98, R23.reuse ;  /* 0x00000017620d7220 */ /* 0x082fe20000400000 */
        /* <DEDUP_REMOVED lines=26> */
[----:B------:R-:W-:Y:S01]  /*7c50*/  ISETP.GT.AND P1, PT, R0, 0x20, P2 ;  /* 0x000000200000780c */ /* 0x000fe20001724270 */
[-C--:B------:R-:W-:Y:S01]  /*7c60*/  FMUL R147, R147, R23.reuse ;  /* 0x0000001793937220 */ /* 0x080fe20000400000 */
[----:B------:R-:W-:Y:S01]  /*7c70*/  IMAD.SHL.U32 R17, R2, 0x200, RZ ;  /* 0x0000020002117824 */ /* 0x000fe200078e00ff */
[----:B------:R-:W-:Y:S01]  /*7c80*/  @P3 STG.E desc[UR36][R8.64+0x64], R103 ;  /* 0x0000646708003986 */ /* 0x000fe2000c101924 */
[----:B------:R-:W-:Y:S01]  /*7c90*/  ISETP.GT.AND P3, PT, R0, 0x21, P2 ;  /* 0x000000210000780c */ /* 0x000fe20001764270 */
[-C--:B-1----:R-:W-:Y:S01]  /*7ca0*/  FMUL R15, R106, R23.reuse ;  /* 0x000000176a0f7220 */ /* 0x082fe20000400000 */
[----:B------:R-:W-:Y:S01]  /*7cb0*/  SHF.L.U64.HI R3, R2, 0x9, R3 ;  /* 0x0000000902037819 */ /* 0x000fe20000010203 */
        /* <DEDUP_REMOVED lines=90> */
[----:B------:R-:W-:-:S02]  /*8260*/  FMUL R87, R87, R23 ;  /* 0x0000001757577220 */ /* 0x000fc40000400000 */
[----:B------:R-:W-:Y:S01]  /*8270*/  @P3 STG.E desc[UR36][R8.64+0x124], R127 ;  /* 0x0001247f08003986 */ /* 0x000fe2000c101924 */
[----:B------:R-:W-:Y:S01]  /*8280*/  ISETP.GT.AND P3, PT, R0, 0x51, P2 ;  /* 0x000000510000780c */ /* 0x000fe20001764270 */
[----:B-1----:R-:W-:Y:S02]  /*8290*/  FMUL R15, R130, R23 ;  /* 0x00000017820f7220 */ /* 0x002fe40000400000 */
[----:B------:R1:W-:Y:S01]  /*82a0*/  @P4 STG.E desc[UR36][R6.64+0x140], R13 ;  /* 0x0001400d06004986 */ /* 0x0003e2000c101924 */
[----:B------:R-:W-:-:S03]  /*82b0*/  ISETP.GT.AND P4, PT, R0, 0x58, P0 ;  /* 0x000000580000780c */ /* 0x000fc60000784270 */
[----:B------:R-:W-:Y:S01]  /*82c0*/  @P5 STG.E desc[UR36][R6.64+0x144], R129 ;  /* 0x0001448106005986 */ /* 0x000fe2000c101924 */
[----:B------:R-:W-:Y:S01]  /*82d0*/  ISETP.GT.AND P5, PT, R0, 0x59, P0 ;  /* 0x000000590000780c */ /* 0x000fe200007a4270 */
[----:B0-----:R-:W-:Y:S02]  /*82e0*/  FMUL R11, R132, R23 ;  /* 0x00000017840b7220 */ /* 0x001fe40000400000 */
[----:B------:R0:W-:Y:S01]  /*82f0*/  @P1 STG.E desc[UR36][R8.64+0x140], R15 ;  /* 0x0001400f08001986 */ /* 0x0001e2000c101924 */
[----:B------:R-:W-:-:S03]  /*8300*/  ISETP.GT.AND P1, PT, R0, 0x58, P2 ;  /* 0x000000580000780c */ /* 0x000fc60001724270 */
        /* <DEDUP_REMOVED lines=32> */
[-C--:B-1----:R-:W-:Y:S02]  /*8510*/  FMUL R13, R146, R23.reuse ;  /* 0x00000017920d7220 */ /* 0x082fe40000400000 */
[----:B------:R-:W-:Y:S01]  /*8520*/  @P4 STG.E desc[UR36][R6.64+0x1c0], R11 ;  /* 0x0001c00b06004986 */ /* 0x000fe2000c101924 */
[C---:B------:R-:W-:Y:S02]  /*8530*/  ISETP.GT.AND P4, PT, R0.reuse, 0x78, P0 ;  /* 0x000000780000780c */ /* 0x040fe40000784270 */
[----:B------:R-:W-:Y:S01]  /*8540*/  ISETP.GT.AND P0, PT, R0, 0x79, P0 ;  /* 0x000000790000780c */ /* 0x000fe20000704270 */
[----:B------:R-:W-:Y:S01]  /*8550*/  @P5 STG.E desc[UR36][R6.64+0x1c4], R145 ;  /* 0x0001c49106005986 */ /* 0x000fe2000c101924 */
[----:B0-----:R-:W-:-:S03]  /*8560*/  FMUL R15, R148, R23 ;  /* 0x00000017940f7220 */ /* 0x001fc60000400000 */
[----:B------:R0:W-:Y:S01]  /*8570*/  @P1 STG.E desc[UR36][R8.64+0x1c0], R13 ;  /* 0x0001c00d08001986 */ /* 0x0001e2000c101924 */
[----:B------:R-:W-:-:S03]  /*8580*/  ISETP.GT.AND P1, PT, R16, 0x80, PT ;  /* 0x000000801000780c */ /* 0x000fc60003f24270 */
[----:B------:R-:W-:Y:S01]  /*8590*/  @P3 STG.E desc[UR36][R8.64+0x1c4], R147 ;  /* 0x0001c49308003986 */ /* 0x000fe2000c101924 */
[C---:B------:R-:W-:Y:S02]  /*85a0*/  ISETP.GT.AND P3, PT, R0.reuse, 0x78, P2 ;  /* 0x000000780000780c */ /* 0x040fe40001764270 */
[----:B------:R-:W-:Y:S01]  /*85b0*/  ISETP.GT.AND P2, PT, R0, 0x79, P2 ;  /* 0x000000790000780c */ /* 0x000fe20001744270 */
[----:B------:R1:W-:Y:S01]  /*85c0*/  @P4 STG.E desc[UR36][R6.64+0x1e0], R15 ;  /* 0x0001e00f06004986 */ /* 0x0003e2000c101924 */
[----:B------:R-:W-:Y:S01]  /*85d0*/  IADD3 R10, P4, P5, R5, R6, R17 ;  /* 0x00000006050a7210 */ /* 0x000fe20007d9e011 */
[----:B0-----:R-:W-:-:S03]  /*85e0*/  FMUL R13, R150, R23 ;  /* 0x00000017960d7220 */ /* 0x001fc60000400000 */
[----:B------:R-:W-:Y:S01]  /*85f0*/  IADD3.X R11, R4, R7, R3, P4, P5 ;  /* 0x00000007040b7210 */ /* 0x000fe200027ea403 */
[----:B------:R0:W-:Y:S01]  /*8600*/  @P0 STG.E desc[UR36][R6.64+0x1e4], R149 ;  /* 0x0001e49506000986 */ /* 0x0001e2000c101924 */
[C---:B------:R-:W-:Y:S02]  /*8610*/  ISETP.GT.AND P4, PT, R0.reuse, RZ, P1 ;  /* 0x000000ff0000720c */ /* 0x040fe40000f84270 */
[----:B------:R-:W-:Y:S01]  /*8620*/  IADD3 R2, P5, R17, R6, RZ ;  /* 0x0000000611027210 */ /* 0x000fe20007fbe0ff */
[----:B------:R2:W-:Y:S01]  /*8630*/  @P3 STG.E desc[UR36][R8.64+0x1e0], R13 ;  /* 0x0001e00d08003986 */ /* 0x0005e2000c101924 */
[----:B------:R-:W-:Y:S01]  /*8640*/  ISETP.GT.AND P3, PT, R0, 0x1, P1 ;  /* 0x000000010000780c */ /* 0x000fe20000f64270 */
[----:B-1----:R-:W-:Y:S01]  /*8650*/  FMUL R15, R24, R23 ;  /* 0x00000017180f7220 */ /* 0x002fe20000400000 */
[----:B------:R-:W-:Y:S01]  /*8660*/  ISETP.GT.AND P0, PT, R16, 0x88, PT ;  /* 0x000000881000780c */ /* 0x000fe20003f04270 */
[----:B------:R-:W-:Y:S01]  /*8670*/  IMAD.X R3, R3, 0x1, R7, P5 ;  /* 0x0000000103037824 */ /* 0x000fe200028e0607 */
[----:B------:R1:W-:Y:S02]  /*8680*/  @P2 STG.E desc[UR36][R8.64+0x1e4], R151 ;  /* 0x0001e49708002986 */ /* 0x0003e4000c101924 */
[----:B------:R-:W-:-:S02]  /*8690*/  ISETP.GT.AND P2, PT, R0, RZ, P0 ;  /* 0x000000ff0000720c */ /* 0x000fc40000744270 */
[----:B------:R-:W-:Y:S01]  /*86a0*/  ISETP.GT.AND P5, PT, R0, 0x1, P0 ;  /* 0x000000010000780c */ /* 0x000fe200007a4270 */
[----:B------:R3:W-:Y:S01]  /*86b0*/  @P4 STG.E desc[UR36][R2.64], R15 ;  /* 0x0000000f02004986 */ /* 0x0007e2000c101924 */
[CC--:B0-----:R-:W-:Y:S01]  /*86c0*/  IADD3 R6, P4, R5.reuse, R2.reuse, RZ ;  /* 0x0000000205067210 */ /* 0x0c1fe20007f9e0ff */
[----:B--2---:R-:W-:Y:S02]  /*86d0*/  FMUL R13, R26, R23 ;  /* 0x000000171a0d7220 */ /* 0x004fe40000400000 */
[----:B------:R-:W-:Y:S01]  /*86e0*/  @P3 STG.E desc[UR36][R2.64+0x4], R25 ;  /* 0x0000041902003986 */ /* 0x000fe2000c101924 */
[----:B------:R-:W-:Y:S02]  /*86f0*/  IADD3.X R7, R4, R3, RZ, P4, !PT ;  /* 0x0000000304077210 */ /* 0x000fe400027fe4ff */
[C---:B------:R-:W-:Y:S02]  /*8700*/  ISETP.GT.AND P3, PT, R0.reuse, 0x8, P1 ;  /* 0x000000080000780c */ /* 0x040fe40000f64270 */
[----:B-1----:R-:W-:Y:S01]  /*8710*/  IADD3 R8, P4, R5, R2, RZ ;  /* 0x0000000205087210 */ /* 0x002fe20007f9e0ff */
[----:B------:R0:W-:Y:S01]  /*8720*/  @P2 STG.E desc[UR36][R6.64], R13 ;  /* 0x0000000d06002986 */ /* 0x0001e2000c101924 */
[----:B------:R-:W-:Y:S01]  /*8730*/  ISETP.GT.AND P2, PT, R0, 0x8, P0 ;  /* 0x000000080000780c */ /* 0x000fe20000744270 */
[-C--:B------:R-:W-:Y:S01]  /*8740*/  FMUL R5, R28, R23.reuse ;  /* 0x000000171c057220 */ /* 0x080fe20000400000 */
[----:B---3--:R-:W-:Y:S01]  /*8750*/  FMUL R15, R30, R23 ;  /* 0x000000171e0f7220 */ /* 0x008fe20000400000 */
[----:B------:R1:W-:Y:S01]  /*8760*/  @P5 STG.E desc[UR36][R6.64+0x4], R27 ;  /* 0x0000041b06005986 */ /* 0x0003e2000c101924 */
[----:B------:R-:W-:Y:S01]  /*8770*/  ISETP.GT.AND P5, PT, R0, 0x9, P1 ;  /* 0x000000090000780c */ /* 0x000fe20000fa4270 */
[----:B------:R-:W-:Y:S01]  /*8780*/  IMAD.X R9, R4, 0x1, R3, P4 ;  /* 0x0000000104097824 */ /* 0x000fe200020e0603 */
[----:B------:R-:W-:-:S03]  /*8790*/  ISETP.GT.AND P4, PT, R0, 0x11, P1 ;  /* 0x000000110000780c */ /* 0x000fc60000f84270 */
[----:B------:R2:W-:Y:S01]  /*87a0*/  @P3 STG.E desc[UR36][R2.64+0x20], R5 ;  /* 0x0000200502003986 */ /* 0x0005e2000c101924 */
[----:B------:R-:W-:Y:S01]  /*87b0*/  ISETP.GT.AND P3, PT, R0, 0x9, P0 ;  /* 0x000000090000780c */ /* 0x000fe20000764270 */
[-C--:B0-----:R-:W-:Y:S01]  /*87c0*/  FMUL R13, R38, R23.reuse ;  /* 0x00000017260d7220 */ /* 0x081fe20000400000 */
[----:B-1----:R-:W-:-:S05]  /*87d0*/  FMUL R7, R34, R23 ;  /* 0x0000001722077220 */ /* 0x002fca0000400000 */
[----:B------:R-:W-:Y:S01]  /*87e0*/  @P5 STG.E desc[UR36][R2.64+0x24], R29 ;  /* 0x0000241d02005986 */ /* 0x000fe2000c101924 */
[----:B------:R-:W-:-:S03]  /*87f0*/  ISETP.GT.AND P5, PT, R0, 0x10, P1 ;  /* 0x000000100000780c */ /* 0x000fc60000fa4270 */
[----:B------:R0:W-:Y:S01]  /*8800*/  @P2 STG.E desc[UR36][R8.64+0x20], R15 ;  /* 0x0000200f08002986 */ /* 0x0001e2000c101924 */
[----:B------:R-:W-:Y:S01]  /*8810*/  ISETP.GT.AND P2, PT, R0, 0x10, P0 ;  /* 0x000000100000780c */ /* 0x000fe20000744270 */
[----:B--2---:R-:W-:Y:S02]  /*8820*/  FMUL R5, R32, R23 ;  /* 0x0000001720057220 */ /* 0x004fe40000400000 */
[----:B------:R-:W-:Y:S01]  /*8830*/  @P3 STG.E desc[UR36][R10.64+0x24], R31 ;  /* 0x0000241f0a003986 */ /* 0x000fe2000c101924 */
[----:B------:R-:W-:-:S03]  /*8840*/  ISETP.GT.AND P3, PT, R0, 0x11, P0 ;  /* 0x000000110000780c */ /* 0x000fc60000764270 */
[----:B------:R-:W-:Y:S01]  /*8850*/  @P4 STG.E desc[UR36][R2.64+0x44], R33 ;  /* 0x0000442102004986 */ /* 0x000fe2000c101924 */
[----:B------:R-:W-:-:S03]  /*8860*/  ISETP.GT.AND P4, PT, R0, 0x18, P1 ;  /* 0x000000180000780c */ /* 0x000fc60000f84270 */
[----:B------:R1:W-:Y:S01]  /*8870*/  @P5 STG.E desc[UR36][R2.64+0x40], R5 ;  /* 0x0000400502005986 */ /* 0x0003e2000c101924 */
[----:B------:R-:W-:Y:S01]  /*8880*/  ISETP.GT.AND P5, PT, R0, 0x19, P1 ;  /* 0x000000190000780c */ /* 0x000fe20000fa4270 */
[----:B------:R-:W-:Y:S02]  /*8890*/  @P2 IMAD.MOV.U32 R4, RZ, RZ, R10 ;  /* 0x000000ffff042224 */ /* 0x000fe400078e000a */
[----:B0-----:R-:W-:Y:S01]  /*88a0*/  FMUL R9, R36, R23 ;  /* 0x0000001724097220 */ /* 0x001fe20000400000 */
[----:B-1----:R-:W-:-:S05]  /*88b0*/  @P2 MOV R5, R11 ;  /* 0x0000000b00052202 */ /* 0x002fca0000000f00 */
[----:B------:R0:W-:Y:S01]  /*88c0*/  @P2 STG.E desc[UR36][R4.64+0x40], R7 ;  /* 0x0000400704002986 */ /* 0x0001e2000c101924 */
[----:B------:R-:W-:Y:S01]  /*88d0*/  ISETP.GT.AND P2, PT, R0, 0x18, P0 ;  /* 0x000000180000780c */ /* 0x000fe20000744270 */
[----:B0-----:R-:W-:Y:S02]  /*88e0*/  @P3 IMAD.MOV.U32 R4, RZ, RZ, R10 ;  /* 0x000000ffff043224 */ /* 0x001fe400078e000a */
[----:B------:R-:W-:Y:S01]  /*88f0*/  FMUL R7, R40, R23 ;  /* 0x0000001728077220 */ /* 0x000fe20000400000 */
[----:B------:R-:W-:-:S05]  /*8900*/  @P3 IMAD.MOV.U32 R5, RZ, RZ, R11 ;  /* 0x000000ffff053224 */ /* 0x000fca00078e000b */
[----:B------:R0:W-:Y:S01]  /*8910*/  @P3 STG.E desc[UR36][R4.64+0x44], R35 ;  /* 0x0000442304003986 */ /* 0x0001e2000c101924 */
[----:B------:R-:W-:-:S03]  /*8920*/  ISETP.GT.AND P3, PT, R0, 0x19, P0 ;  /* 0x000000190000780c */ /* 0x000fc60000764270 */
[----:B------:R1:W-:Y:S01]  /*8930*/  @P4 STG.E desc[UR36][R2.64+0x60], R9 ;  /* 0x0000600902004986 */ /* 0x0003e2000c101924 */
[----:B------:R-:W-:-:S03]  /*8940*/  ISETP.GT.AND P4, PT, R0, 0x20, P1 ;  /* 0x000000200000780c */ /* 0x000fc60000f84270 */
[----:B------:R-:W-:Y:S01]  /*8950*/  @P5 STG.E desc[UR36][R2.64+0x64], R37 ;  /* 0x0000642502005986 */ /* 0x000fe2000c101924 */
[----:B------:R-:W-:Y:S02]  /*8960*/  ISETP.GT.AND P5, PT, R0, 0x21, P1 ;  /* 0x000000210000780c */ /* 0x000fe40000fa4270 */
[----:B0-----:R-:W-:Y:S01]  /*8970*/  @P2 MOV R4, R10 ;  /* 0x0000000a00042202 */ /* 0x001fe20000000f00 */
[----:B------:R-:W-:Y:S02]  /*8980*/  @P2 IMAD.MOV.U32 R5, RZ, RZ, R11 ;  /* 0x000000ffff052224 */ /* 0x000fe400078e000b */
[----:B-1----:R-:W-:-:S03]  /*8990*/  FMUL R9, R42, R23 ;  /* 0x000000172a097220 */ /* 0x002fc60000400000 */
[----:B------:R0:W-:Y:S01]  /*89a0*/  @P2 STG.E desc[UR36][R4.64+0x60], R13 ;  /* 0x0000600d04002986 */ /* 0x0001e2000c101924 */
[----:B------:R-:W-:Y:S01]  /*89b0*/  ISETP.GT.AND P2, PT, R0, 0x20, P0 ;  /* 0x000000200000780c */ /* 0x000fe20000744270 */
[----:B0-----:R-:W-:Y:S01]  /*89c0*/  @P3 IMAD.MOV.U32 R4, RZ, RZ, R10 ;  /* 0x000000ffff043224 */ /* 0x001fe200078e000a */
[----:B------:R-:W-:Y:S01]  /*89d0*/  @P3 MOV R5, R11 ;  /* 0x0000000b00053202 */ /* 0x000fe20000000f00 */
[----:B------:R-:W-:-:S04]  /*89e0*/  FMUL R13, R44, R23 ;  /* 0x000000172c0d7220 */ /* 0x000fc80000400000 */
[----:B------:R0:W-:Y:S01]  /*89f0*/  @P3 STG.E desc[UR36][R4.64+0x64], R39 ;  /* 0x0000642704003986 */ /* 0x0001e2000c101924 */
[----:B------:R-:W-:-:S03]  /*8a00*/  ISETP.GT.AND P3, PT, R0, 0x21, P0 ;  /* 0x000000210000780c */ /* 0x000fc60000764270 */
[----:B------:R1:W-:Y:S01]  /*8a10*/  @P4 STG.E desc[UR36][R2.64+0x80], R7 ;  /* 0x0000800702004986 */ /* 0x0003e2000c101924 */
[----:B------:R-:W-:-:S03]  /*8a20*/  ISETP.GT.AND P4, PT, R0, 0x28, P1 ;  /* 0x000000280000780c */ /* 0x000fc60000f84270 */
[----:B------:R-:W-:Y:S01]  /*8a30*/  @P5 STG.E desc[UR36][R2.64+0x84], R41 ;  /* 0x0000842902005986 */ /* 0x000fe2000c101924 */
[----:B------:R-:W-:Y:S01]  /*8a40*/  ISETP.GT.AND P5, PT, R0, 0x29, P1 ;  /* 0x000000290000780c */ /* 0x000fe20000fa4270 */
[----:B0-----:R-:W-:Y:S02]  /*8a50*/  @P2 IMAD.MOV.U32 R4, RZ, RZ, R10 ;  /* 0x000000ffff042224 */ /* 0x001fe400078e000a */
[----:B------:R-:W-:Y:S02]  /*8a60*/  @P2 IMAD.MOV.U32 R5, RZ, RZ, R11 ;  /* 0x000000ffff052224 */ /* 0x000fe400078e000b */
[----:B-1----:R-:W-:-:S03]  /*8a70*/  FMUL R7, R46, R23 ;  /* 0x000000172e077220 */ /* 0x002fc60000400000 */
[----:B------:R0:W-:Y:S01]  /*8a80*/  @P2 STG.E desc[UR36][R4.64+0x80], R9 ;  /* 0x0000800904002986 */ /* 0x0001e2000c101924 */
[----:B------:R-:W-:Y:S02]  /*8a90*/  ISETP.GT.AND P2, PT, R0, 0x28, P0 ;  /* 0x000000280000780c */ /* 0x000fe40000744270 */
[----:B0-----:R-:W-:Y:S01]  /*8aa0*/  @P3 MOV R4, R10 ;  /* 0x0000000a00043202 */ /* 0x001fe20000000f00 */
[----:B------:R-:W-:Y:S02]  /*8ab0*/  @P3 IMAD.MOV.U32 R5, RZ, RZ, R11 ;  /* 0x000000ffff053224 */ /* 0x000fe400078e000b */
[----:B------:R-:W-:-:S03]  /*8ac0*/  FMUL R9, R48, R23 ;  /* 0x0000001730097220 */ /* 0x000fc60000400000 */
[----:B------:R0:W-:Y:S01]  /*8ad0*/  @P3 STG.E desc[UR36][R4.64+0x84], R43 ;  /* 0x0000842b04003986 */ /* 0x0001e2000c101924 */
[----:B------:R-:W-:-:S03]  /*8ae0*/  ISETP.GT.AND P3, PT, R0, 0x29, P0 ;  /* 0x000000290000780c */ /* 0x000fc60000764270 */
[----:B------:R1:W-:Y:S01]  /*8af0*/  @P4 STG.E desc[UR36][R2.64+0xa0], R13 ;  /* 0x0000a00d02004986 */ /* 0x0003e2000c101924 */
[----:B------:R-:W-:-:S03]  /*8b00*/  ISETP.GT.AND P4, PT, R0, 0x30, P1 ;  /* 0x000000300000780c */ /* 0x000fc60000f84270 */
[----:B------:R-:W-:Y:S01]  /*8b10*/  @P5 STG.E desc[UR36][R2.64+0xa4], R45 ;  /* 0x0000a42d02005986 */ /* 0x000fe2000c101924 */
[----:B------:R-:W-:Y:S01]  /*8b20*/  ISETP.GT.AND P5, PT, R0, 0x31, P1 ;  /* 0x000000310000780c */ /* 0x000fe20000fa4270 */
[----:B0-----:R-:W-:Y:S01]  /*8b30*/  @P2 IMAD.MOV.U32 R4, RZ, RZ, R10 ;  /* 0x000000ffff042224 */ /* 0x001fe200078e000a */
[----:B------:R-:W-:Y:S01]  /*8b40*/  @P2 MOV R5, R11 ;  /* 0x0000000b00052202 */ /* 0x000fe20000000f00 */
[----:B-1----:R-:W-:-:S04]  /*8b50*/  FMUL R13, R50, R23 ;  /* 0x00000017320d7220 */ /* 0x002fc80000400000 */
        /* <DEDUP_REMOVED lines=120> */
[C---:B------:R-:W-:Y:S02]  /*92e0*/  ISETP.GT.AND P4, PT, R0.reuse, 0x71, P0 ;  /* 0x000000710000780c */ /* 0x040fe40000784270 */
[C---:B------:R-:W-:Y:S01]  /*92f0*/  ISETP.GT.AND P0, PT, R0.reuse, 0x79, P0 ;  /* 0x000000790000780c */ /* 0x040fe20000704270 */
[----:B------:R-:W-:Y:S01]  /*9300*/  @P2 STG.E desc[UR36][R2.64+0x1c4], R81 ;  /* 0x0001c45102002986 */ /* 0x000fe2000c101924 */
[C---:B------:R-:W-:Y:S02]  /*9310*/  ISETP.GT.AND P2, PT, R0.reuse, 0x78, P1 ;  /* 0x000000780000780c */ /* 0x040fe40000f44270 */
[----:B------:R-:W-:-:S03]  /*9320*/  ISETP.GT.AND P1, PT, R0, 0x79, P1 ;  /* 0x000000790000780c */ /* 0x000fc60000f24270 */
[----:B0-----:R-:W-:Y:S01]  /*9330*/  @P3 IMAD.MOV.U32 R4, RZ, RZ, R10 ;  /* 0x000000ffff043224 */ /* 0x001fe200078e000a */
[----:B------:R-:W-:Y:S01]  /*9340*/  @P3 MOV R5, R11 ;  /* 0x0000000b00053202 */ /* 0x000fe20000000f00 */
[----:B-1----:R-:W-:-:S04]  /*9350*/  FMUL R13, R86, R23 ;  /* 0x00000017560d7220 */ /* 0x002fc80000400000 */
[----:B------:R0:W-:Y:S02]  /*9360*/  @P3 STG.E desc[UR36][R4.64+0x1c0], R7 ;  /* 0x0001c00704003986 */ /* 0x0001e4000c101924 */
[----:B0-----:R-:W-:Y:S02]  /*9370*/  @P4 IMAD.MOV.U32 R4, RZ, RZ, R10 ;  /* 0x000000ffff044224 */ /* 0x001fe400078e000a */
[----:B------:R-:W-:-:S05]  /*9380*/  @P4 IMAD.MOV.U32 R5, RZ, RZ, R11 ;  /* 0x000000ffff054224 */ /* 0x000fca00078e000b */
[----:B------:R-:W-:Y:S04]  /*9390*/  @P4 STG.E desc[UR36][R4.64+0x1c4], R83 ;  /* 0x0001c45304004986 */ /* 0x000fe8000c101924 */
[----:B------:R-:W-:Y:S04]  /*93a0*/  @P2 STG.E desc[UR36][R2.64+0x1e0], R9 ;  /* 0x0001e00902002986 */ /* 0x000fe8000c101924 */
[----:B------:R0:W-:Y:S02]  /*93b0*/  @P1 STG.E desc[UR36][R2.64+0x1e4], R85 ;  /* 0x0001e45502001986 */ /* 0x0001e4000c101924 */
[----:B0-----:R-:W-:Y:S01]  /*93c0*/  @P5 MOV R2, R10 ;  /* 0x0000000a00025202 */ /* 0x001fe20000000f00 */
[----:B------:R-:W-:-:S05]  /*93d0*/  @P5 IMAD.MOV.U32 R3, RZ, RZ, R11 ;  /* 0x000000ffff035224 */ /* 0x000fca00078e000b */
[----:B------:R0:W-:Y:S04]  /*93e0*/  @P5 STG.E desc[UR36][R2.64+0x1e0], R13 ;  /* 0x0001e00d02005986 */ /* 0x0001e8000c101924 */
[----:B------:R0:W-:Y:S02]  /*93f0*/  @P0 STG.E desc[UR36][R10.64+0x1e4], R87 ;  /* 0x0001e4570a000986 */ /* 0x0001e4000c101924 */
.L_x_291:
[----:B------:R-:W-:Y:S05]  /*9400*/  BSYNC B0 ;  /* 0x0000000000007941 */ /* 0x000fea0003800000 */
.L_x_39:
[----:B0-----:R-:W2:Y:S04]  /*9410*/  LDL.LU R3, [R1+0x18] ;  /* 0x0000180001037983 */ /* 0x001ea80000300800 */
[----:B------:R-:W2:Y:S01]  /*9420*/  LDL.LU R2, [R1+0x1c] ;  /* 0x00001c0001027983 */ /* 0x000ea20000300800 */
[----:B------:R-:W-:Y:S01]  /*9430*/  ULDC UR4, c[0x0][0xc] ;  /* 0x0000030000047ab9 */ /* 0x000fe20000000800 */
[----:B------:R-:W-:Y:S01]  /*9440*/  ULDC UR5, c[0x0][0x10] ;  /* 0x0000040000057ab9 */ /* 0x000fe20000000800 */
[----:B------:R-:W2:Y:S01]  /*9450*/  LDC R5, c[0x0][0x14] ;  /* 0x00000500ff057b82 */ /* 0x000ea20000000800 */
[----:B------:R-:W-:Y:S01]  /*9460*/  UIMAD.WIDE.U32 UR4, UR4, UR5, URZ ;  /* 0x00000005040472a5 */ /* 0x000fe2000f8e003f */
[----:B------:R-:W-:Y:S01]  /*9470*/  PRMT R0, RZ, 0x7610, R0 ;  /* 0x00007610ff007816 */ /* 0x000fe20000000000 */
[----:B------:R-:W-:-:S02]  /*9480*/  IMAD.MOV.U32 R16, RZ, RZ, -0x1 ;  /* 0xffffffffff107424 */ /* 0x000fc400078e00ff */
[----:B------:R-:W-:Y:S02]  /*9490*/  IMAD.MOV.U32 R17, RZ, RZ, -0x1 ;  /* 0xffffffffff117424 */ /* 0x000fe400078e00ff */
[----:B--2---:R-:W-:-:S04]  /*94a0*/  IMAD.WIDE.U32 R2, R5, UR4, R2 ;  /* 0x0000000405027c25 */ /* 0x004fc8000f8e0002 */
[----:B------:R-:W-:Y:S01]  /*94b0*/  IMAD R5, R5, UR5, RZ ;  /* 0x0000000505057c24 */ /* 0x000fe2000f8e02ff */
[----:B------:R-:W-:Y:S01]  /*94c0*/  MOV R20, R2 ;  /* 0x0000000200147202 */ /* 0x000fe20000000f00 */
[----:B------:R-:W-:Y:S02]  /*94d0*/  ULDC.64 UR4, c[0x0][0x650] ;  /* 0x0001940000047ab9 */ /* 0x000fe40000000a00 */
[----:B------:R-:W-:Y:S01]  /*94e0*/  IMAD.IADD R26, R3, 0x1, R5 ;  /* 0x00000001031a7824 */ /* 0x000fe200078e0205 */
[----:B------:R-:W-:-:S04]  /*94f0*/  ISETP.GE.U32.AND P0, PT, R2, UR4, PT ;  /* 0x0000000402007c0c */ /* 0x000fc8000bf06070 */
[----:B------:R0:W-:Y:S01]  /*9500*/  STL [R1+0x18], R26 ;  /* 0x0000181a01007387 */ /* 0x0001e20000100800 */
[----:B------:R-:W-:-:S03]  /*9510*/  ISETP.GE.U32.AND.EX P0, PT, R26, UR5, PT, P0 ;  /* 0x000000051a007c0c */ /* 0x000fc6000bf06100 */
[----:B------:R0:W-:Y:S10]  /*9520*/  STL [R1+0x1c], R20 ;  /* 0x00001c1401007387 */ /* 0x0001f40000100800 */
[----:B0-----:R-:W-:Y:S05]  /*9530*/  @P0 BRA `(.L_x_292) ;  /* 0x0000000400700947 */ /* 0x001fea0003800000 */
[----:B------:R-:W0:Y:S01]  /*9540*/  S2R R14, SR_CTAID.X ;  /* 0x00000000000e7919 */ /* 0x000e220000002500 */
[----:B---3--:R-:W2:Y:S01]  /*9550*/  LDC.64 R8, c[0x0][0x628] ;  /* 0x00018a00ff087b82 */ /* 0x008ea20000000a00 */
[----:B------:R-:W-:Y:S01]  /*9560*/  ULDC UR4, c[0x0][0x150] ;  /* 0x0000540000047ab9 */ /* 0x000fe20000000800 */
[----:B------:R-:W-:Y:S01]  /*9570*/  MOV R6, R20 ;  /* 0x0000001400067202 */ /* 0x000fe20000000f00 */
[----:B------:R-:W3:Y:S01]  /*9580*/  S2R R16, SR_CTAID.Y ;  /* 0x0000000000107919 */ /* 0x000ee20000002600 */
[----:B------:R-:W-:-:S04]  /*9590*/  IMAD.MOV.U32 R7, RZ, RZ, R26 ;  /* 0x000000ffff077224 */ /* 0x000fc800078e001a */
[----:B------:R-:W1:Y:S08]  /*95a0*/  LDC R21, c[0x0][0x144] ;  /* 0x00005100ff157b82 */ /* 0x000e700000000800 */
[----:B------:R-:W1:Y:S08]  /*95b0*/  LDC R10, c[0x0][0x630] ;  /* 0x00018c00ff0a7b82 */ /* 0x000e700000000800 */
[----:B------:R-:W1:Y:S01]  /*95c0*/  LDC.64 R12, c[0x0][0x620] ;  /* 0x00018800ff0c7b82 */ /* 0x000e620000000a00 */
[----:B--2---:R-:W-:-:S04]  /*95d0*/  ISETP.NE.U32.AND P0, PT, R8, RZ, PT ;  /* 0x000000ff0800720c */ /* 0x004fc80003f05070 */
[----:B------:R-:W-:Y:S02]  /*95e0*/  ISETP.NE.AND.EX P0, PT, R9, RZ, PT, P0 ;  /* 0x000000ff0900720c */ /* 0x000fe40003f05300 */
[----:B0-----:R-:W-:-:S05]  /*95f0*/  I2FP.F32.U32 R0, R14 ;  /* 0x0000000e00007245 */ /* 0x001fca0000201000 */
[----:B------:R-:W-:-:S04]  /*9600*/  FMUL R0, R0, UR4 ;  /* 0x0000000400007c20 */ /* 0x000fc80008400000 */
[----:B------:R0:W2:Y:S02]  /*9610*/  F2I.U32.TRUNC.NTZ R15, R0 ;  /* 0x00000000000f7305 */ /* 0x0000a4000020f000 */
[----:B---3--:R-:W-:Y:S05]  /*9620*/  @!P0 BRA `(.L_x_293) ;  /* 0x0000000000288947 */ /* 0x008fea0003800000 */
[----:B0-----:R-:W0:Y:S02]  /*9630*/  LDC R0, c[0x0][0x634] ;  /* 0x00018d00ff007b82 */ /* 0x001e240000000800 */
[----:B0-----:R-:W-:-:S05]  /*9640*/  IADD3 R7, P0, R20, R0, RZ ;  /* 0x0000000014077210 */ /* 0x001fca0007f1e0ff */
[----:B------:R-:W-:-:S04]  /*9650*/  IMAD.X R11, RZ, RZ, R26, P0 ;  /* 0x000000ffff0b7224 */ /* 0x000fc800000e061a */
[----:B------:R-:W-:-:S04]  /*9660*/  IMAD.WIDE.U32 R2, R11, R8, RZ ;  /* 0x000000080b027225 */ /* 0x000fc800078e00ff */
[----:B------:R-:W-:-:S04]  /*9670*/  IMAD.WIDE.U32 R4, P0, R7, R9, R2 ;  /* 0x0000000907047225 */ /* 0x000fc80007800002 */
[----:B------:R-:W-:Y:S01]  /*9680*/  IMAD.WIDE.U32 R2, R7, R8, RZ ;  /* 0x0000000807027225 */ /* 0x000fe200078e00ff */
[----:B------:R-:W-:-:S03]  /*9690*/  IADD3.X R7, RZ, RZ, RZ, P0, !PT ;  /* 0x000000ffff077210 */ /* 0x000fc600007fe4ff */
[----:B------:R-:W-:Y:S01]  /*96a0*/  IMAD.MOV.U32 R6, RZ, RZ, R5 ;  /* 0x000000ffff067224 */ /* 0x000fe200078e0005 */
[----:B------:R-:W-:-:S05]  /*96b0*/  IADD3 RZ, P0, R3, R4, RZ ;  /* 0x0000000403ff7210 */ /* 0x000fca0007f1e0ff */
[----:B------:R-:W-:-:S08]  /*96c0*/  IMAD.WIDE.U32.X R6, R11, R9, R6, P0 ;  /* 0x000000090b067225 */ /* 0x000fd000000e0406 */
.L_x_293:
[----:B------:R-:W3:Y:S01]  /*96d0*/  LDC.64 R24, c[0x0][0x640] ;  /* 0x00019000ff187b82 */ /* 0x000ee20000000a00 */
[-CC-:B-1----:R-:W-:Y:S01]  /*96e0*/  SHF.R.U64 R17, R6, R10.reuse, R7.reuse ;  /* 0x0000000a06117219 */ /* 0x182fe20000001207 */
[----:B------:R-:W-:Y:S01]  /*96f0*/  IMAD.MOV.U32 R2, RZ, RZ, R20 ;  /* 0x000000ffff027224 */ /* 0x000fe200078e0014 */
[----:B0-----:R-:W-:Y:S01]  /*9700*/  SHF.R.U32.HI R0, RZ, R10, R7 ;  /* 0x0000000aff007219 */ /* 0x001fe20000011607 */
[----:B------:R-:W-:Y:S01]  /*9710*/  ULDC UR4, c[0x0][0x154] ;  /* 0x0000550000047ab9 */ /* 0x000fe20000000800 */
[----:B------:R-:W-:Y:S01]  /*9720*/  IADD3 R5, P0, RZ, -R17, RZ ;  /* 0x80000011ff057210 */ /* 0x000fe20007f1e0ff */
[----:B------:R-:W-:Y:S01]  /*9730*/  IMAD.MOV.U32 R7, RZ, RZ, 0x1 ;  /* 0x00000001ff077424 */ /* 0x000fe200078e00ff */
[----:B--2---:R-:W-:Y:S01]  /*9740*/  IADD3 R15, -R15, RZ, RZ ;  /* 0x000000ff0f0f7210 */ /* 0x004fe20007ffe1ff */
[----:B------:R-:W0:Y:S02]  /*9750*/  LDC R4, c[0x0][0x618] ;  /* 0x00018600ff047b82 */ /* 0x000e240000000800 */
[----:B------:R-:W-:-:S02]  /*9760*/  IMAD.X R3, RZ, RZ, ~R0, P0 ;  /* 0x000000ffff037224 */ /* 0x000fc400000e0e00 */
[----:B------:R-:W-:Y:S02]  /*9770*/  IMAD R15, R21, R15, R14 ;  /* 0x0000000f150f7224 */ /* 0x000fe400078e020e */
[-C--:B------:R-:W-:Y:S02]  /*9780*/  IMAD R0, R3, R12.reuse, RZ ;  /* 0x0000000c03007224 */ /* 0x080fe400078e02ff */
[----:B------:R-:W1:Y:S01]  /*9790*/  LDC R6, c[0x0][0x608] ;  /* 0x00018200ff067b82 */ /* 0x000e620000000800 */
[----:B------:R-:W-:Y:S02]  /*97a0*/  IMAD.MOV.U32 R3, RZ, RZ, R26 ;  /* 0x000000ffff037224 */ /* 0x000fe400078e001a */
[----:B------:R-:W-:-:S05]  /*97b0*/  IMAD.WIDE.U32 R2, R5, R12, R2 ;  /* 0x0000000c05027225 */ /* 0x000fca00078e0002 */
[----:B------:R-:W2:Y:S01]  /*97c0*/  LDC R18, c[0x0][0x658] ;  /* 0x00019600ff127b82 */ /* 0x000ea20000000800 */
[----:B------:R-:W-:Y:S01]  /*97d0*/  IMAD R5, R5, R13, R0 ;  /* 0x0000000d05057224 */ /* 0x000fe200078e0200 */
[----:B------:R-:W-:Y:S02]  /*97e0*/  I2FP.F32.U32 R0, R16 ;  /* 0x0000001000007245 */ /* 0x000fe40000201000 */
[----:B---3--:R-:W-:Y:S02]  /*97f0*/  ISETP.NE.U32.AND P0, PT, R24, RZ, PT ;  /* 0x000000ff1800720c */ /* 0x008fe40003f05070 */
[----:B------:R-:W-:Y:S01]  /*9800*/  IADD3 R3, R3, R5, RZ ;  /* 0x0000000503037210 */ /* 0x000fe20007ffe0ff */
[----:B------:R-:W-:Y:S01]  /*9810*/  FMUL R0, R0, UR4 ;  /* 0x0000000400007c20 */ /* 0x000fe20008400000 */
[----:B------:R-:W3:Y:S01]  /*9820*/  LDC R13, c[0x0][0x148] ;  /* 0x00005200ff0d7b82 */ /* 0x000ee20000000800 */
[----:B------:R-:W-:Y:S01]  /*9830*/  ISETP.NE.AND.EX P0, PT, R25, RZ, PT, P0 ;  /* 0x000000ff1900720c */ /* 0x000fe20003f05300 */
[----:B------:R-:W-:Y:S01]  /*9840*/  IMAD.MOV.U32 R5, RZ, RZ, -0x1 ;  /* 0xffffffffff057424 */ /* 0x000fe200078e00ff */
[-CC-:B0-----:R-:W-:Y:S01]  /*9850*/  SHF.R.U64 R10, R2, R4.reuse, R3.reuse ;  /* 0x00000004020a7219 */ /* 0x181fe20000001203 */
[----:B------:R0:W0:Y:S01]  /*9860*/  F2I.U32.TRUNC.NTZ R12, R0 ;  /* 0x00000000000c7305 */ /* 0x000022000020f000 */
[----:B------:R-:W-:-:S03]  /*9870*/  SHF.R.U32.HI R3, RZ, R4, R3 ;  /* 0x00000004ff037219 */ /* 0x000fc60000011603 */
[----:B------:R-:W0:Y:S01]  /*9880*/  LDC R14, c[0x0][0x600] ;  /* 0x00018000ff0e7b82 */ /* 0x000e220000000800 */
[-CC-:B-1----:R-:W-:Y:S02]  /*9890*/  SHF.R.U64 R8, R10, R6.reuse, R3.reuse ;  /* 0x000000060a087219 */ /* 0x182fe40000001203 */
[----:B------:R-:W-:-:S05]  /*98a0*/  SHF.R.U32.HI R3, RZ, R6, R3 ;  /* 0x00000006ff037219 */ /* 0x000fca0000011603 */
[----:B------:R-:W1:Y:S01]  /*98b0*/  LDC R20, c[0x0][0x648] ;  /* 0x00019200ff147b82 */ /* 0x000e620000000800 */
[-C--:B--2---:R-:W-:Y:S02]  /*98c0*/  SHF.L.U32 R5, R5, R18.reuse, RZ ;  /* 0x0000001205057219 */ /* 0x084fe400000006ff */
[-CC-:B------:R-:W-:Y:S02]  /*98d0*/  SHF.R.U64 R11, R8, R18.reuse, R3.reuse ;  /* 0x00000012080b7219 */ /* 0x180fe40000001203 */
[-C--:B------:R-:W-:Y:S02]  /*98e0*/  SHF.R.U32.HI R3, RZ, R18.reuse, R3 ;  /* 0x00000012ff037219 */ /* 0x080fe40000011603 */
[----:B------:R-:W-:Y:S01]  /*98f0*/  SHF.L.U32 R18, R7, R18, RZ ;  /* 0x0000001207127219 */ /* 0x000fe200000006ff */
[----:B------:R-:W2:Y:S01]  /*9900*/  LDC R26, c[0x0][0x638] ;  /* 0x00018e00ff1a7b82 */ /* 0x000ea20000000800 */
[----:B------:R-:W-:Y:S02]  /*9910*/  LOP3.LUT R21, RZ, R5, RZ, 0x33, !PT ;  /* 0x00000005ff157212 */ /* 0x000fe400078e33ff */
[----:B------:R-:W-:-:S05]  /*9920*/  MOV R2, R11 ;  /* 0x0000000b00027202 */ /* 0x000fca0000000f00 */
[----:B------:R-:W0:Y:S01]  /*9930*/  LDC R27, c[0x0][0x610] ;  /* 0x00018400ff1b7b82 */ /* 0x000e220000000800 */
[----:B------:R-:W-:Y:S05]  /*9940*/  @!P0 BRA `(.L_x_294) ;  /* 0x0000000000288947 */ /* 0x000fea0003800000 */
[----:B0-----:R-:W0:Y:S02]  /*9950*/  LDC R0, c[0x0][0x64c] ;  /* 0x00019300ff007b82 */ /* 0x001e240000000800 */
[----:B0-----:R-:W-:-:S05]  /*9960*/  IADD3 R7, P0, R11, R0, RZ ;  /* 0x000000000b077210 */ /* 0x001fca0007f1e0ff */
[----:B------:R-:W-:-:S04]  /*9970*/  IMAD.X R9, RZ, RZ, R3, P0 ;  /* 0x000000ffff097224 */ /* 0x000fc800000e0603 */
[----:B------:R-:W-:-:S04]  /*9980*/  IMAD.WIDE.U32 R2, R9, R24, RZ ;  /* 0x0000001809027225 */ /* 0x000fc800078e00ff */
[----:B------:R-:W-:-:S04]  /*9990*/  IMAD.WIDE.U32 R4, P0, R7, R25, R2 ;  /* 0x0000001907047225 */ /* 0x000fc80007800002 */
[----:B------:R-:W-:Y:S01]  /*99a0*/  IMAD.WIDE.U32 R2, R7, R24, RZ ;  /* 0x0000001807027225 */ /* 0x000fe200078e00ff */
[----:B------:R-:W-:-:S03]  /*99b0*/  MOV R6, R5 ;  /* 0x0000000500067202 */ /* 0x000fc60000000f00 */
[----:B------:R-:W-:Y:S01]  /*99c0*/  IMAD.X R7, RZ, RZ, RZ, P0 ;  /* 0x000000ffff077224 */ /* 0x000fe200000e06ff */
[----:B------:R-:W-:-:S05]  /*99d0*/  IADD3 RZ, P0, R3, R4, RZ ;  /* 0x0000000403ff7210 */ /* 0x000fca0007f1e0ff */
[----:B------:R-:W-:-:S08]  /*99e0*/  IMAD.WIDE.U32.X R2, R9, R25, R6, P0 ;  /* 0x0000001909027225 */ /* 0x000fd000000e0406 */
.L_x_294:
[----:B------:R-:W4:Y:S01]  /*99f0*/  LDC R4, c[0x0][0x65c] ;  /* 0x00019700ff047b82 */ /* 0x000f220000000800 */
[----:B01----:R-:W-:Y:S01]  /*9a00*/  SHF.R.U64 R0, R2, R20, R3 ;  /* 0x0000001402007219 */ /* 0x003fe20000001203 */
[----:B------:R-:W-:Y:S01]  /*9a10*/  VIADD R5, R14, 0xffffffff ;  /* 0xffffffff0e057836 */ /* 0x000fe20000000000 */
[----:B------:R-:W-:Y:S01]  /*9a20*/  LOP3.LUT R3, R8, R21, RZ, 0xc0, !PT ;  /* 0x0000001508037212 */ /* 0x000fe200078ec0ff */
[----:B------:R-:W-:Y:S01]  /*9a30*/  IMAD.MOV R12, RZ, RZ, -R12 ;  /* 0x000000ffff0c7224 */ /* 0x000fe200078e0a0c */
[----:B------:R-:W-:-:S03]  /*9a40*/  IADD3 R2, -R0, RZ, RZ ;  /* 0x000000ff00027210 */ /* 0x000fc60007ffe1ff */
[----:B------:R-:W-:Y:S01]  /*9a50*/  IMAD R18, R18, R0, R3 ;  /* 0x0000000012127224 */ /* 0x000fe200078e0203 */
[----:B------:R-:W-:Y:S01]  /*9a60*/  LOP3.LUT R3, R10, R5, RZ, 0xc0, !PT ;  /* 0x000000050a037212 */ /* 0x000fe200078ec0ff */
[----:B--2---:R-:W-:Y:S02]  /*9a70*/  IMAD R0, R2, R26, R11 ;  /* 0x0000001a02007224 */ /* 0x004fe400078e020b */
[----:B------:R-:W-:Y:S02]  /*9a80*/  IMAD.MOV.U32 R2, RZ, RZ, 0x1 ;  /* 0x00000001ff027424 */ /* 0x000fe400078e00ff */
[----:B------:R-:W-:-:S03]  /*9a90*/  IMAD R3, R0, R14, R3 ;  /* 0x0000000e00037224 */ /* 0x000fc600078e0203 */
[----:B------:R-:W-:Y:S02]  /*9aa0*/  PRMT R0, R2, 0x7610, R0 ;  /* 0x0000761002007816 */ /* 0x000fe40000000000 */
[----:B----4-:R-:W-:-:S13]  /*9ab0*/  ISETP.NE.AND P0, PT, R4, 0x1, PT ;  /* 0x000000010400780c */ /* 0x010fda0003f05270 */
[----:B---3--:R-:W-:-:S04]  /*9ac0*/  @P0 IMAD R15, R13, R12, R16 ;  /* 0x0000000c0d0f0224 */ /* 0x008fc800078e0210 */
[----:B------:R-:W-:-:S05]  /*9ad0*/  IMAD R18, R18, R27, R15 ;  /* 0x0000001b12127224 */ /* 0x000fca00078e020f */
[----:B------:R-:W-:Y:S02]  /*9ae0*/  SEL R16, R3, R18, !P0 ;  /* 0x0000001203107207 */ /* 0x000fe40004000000 */
[----:B------:R-:W-:-:S07]  /*9af0*/  SEL R18, R18, R3, !P0 ;  /* 0x0000000312127207 */ /* 0x000fce0004000000 */
.L_x_292:
[----:B------:R-:W-:-:S13]  /*9b00*/  LOP3.LUT P0, RZ, R0, 0xff, RZ, 0xc0, !PT ;  /* 0x000000ff00ff7812 */ /* 0x000fda000780c0ff */
[----:B------:R-:W-:Y:S05]  /*9b10*/  @P0 BRA `(.L_x_295) ;  /* 0xffffff7400280947 */ /* 0x000fea000383ffff */
[----:B------:R-:W-:Y:S05]  /*9b20*/  EXIT ;  /* 0x000000000000794d */ /* 0x000fea0003800000 */
.L_x_3:
[----:B------:R-:W2:Y:S04]  /*9b30*/  LDL R19, [R1+0x1c] ;  /* 0x00001c0001137983 */ /* 0x000ea80000100800 */
[----:B0-----:R-:W3:Y:S01]  /*9b40*/  LDL R20, [R1+0x18] ;  /* 0x0000180001147983 */ /* 0x001ee20000100800 */
[----:B------:R-:W-:Y:S01]  /*9b50*/  IMAD.MOV.U32 R6, RZ, RZ, -0x1 ;  /* 0xffffffffff067424 */ /* 0x000fe200078e00ff */
[----:B------:R-:W-:-:S04]  /*9b60*/  ULDC.64 UR4, c[0x0][0x650] ;  /* 0x0001940000047ab9 */ /* 0x000fc80000000a00 */
[----:B------:R0:W-:Y:S01]  /*9b70*/  STL [R1+0x8], R6 ;  /* 0x0000080601007387 */ /* 0x0001e20000100800 */
[----:B------:R-:W-:Y:S01]  /*9b80*/  PRMT R5, RZ, 0x7610, R5 ;  /* 0x00007610ff057816 */ /* 0x000fe20000000005 */
[----:B------:R-:W-:Y:S01]  /*9b90*/  IMAD.MOV.U32 R17, RZ, RZ, -0x1 ;  /* 0xffffffffff117424 */ /* 0x000fe200078e00ff */
[----:B------:R-:W-:Y:S02]  /*9ba0*/  MOV R16, 0xffffffff ;  /* 0xffffffff00107802 */ /* 0x000fe40000000f00 */
[----:B--2---:R-:W-:-:S04]  /*9bb0*/  ISETP.GE.U32.AND P0, PT, R19, UR4, PT ;  /* 0x0000000413007c0c */ /* 0x004fc8000bf06070 */
[----:B---3--:R-:W-:-:S13]  /*9bc0*/  ISETP.GE.U32.AND.EX P0, PT, R20, UR5, PT, P0 ;  /* 0x0000000514007c0c */ /* 0x008fda000bf06100 */
[----:B0-----:R-:W-:Y:S05]  /*9bd0*/  @P0 BRA `(.L_x_296) ;  /* 0x0000000400680947 */ /* 0x001fea0003800000 */
        /* <DEDUP_REMOVED lines=18> */
.L_x_297:
[-CC-:B------:R-:W-:Y:S01]  /*9d00*/  SHF.R.U64 R12, R10, R14.reuse, R11.reuse ;  /* 0x0000000e0a0c7219 */ /* 0x180fe2000000120b */
[----:B------:R-:W0:Y:S01]  /*9d10*/  LDC R18, c[0x0][0x618] ;  /* 0x00018600ff127b82 */ /* 0x000e220000000800 */
[----:B------:R-:W-:Y:S01]  /*9d20*/  SHF.R.U32.HI R3, RZ, R14, R11 ;  /* 0x0000000eff037219 */ /* 0x000fe2000001160b */
[----:B------:R-:W-:Y:S01]  /*9d30*/  ULDC UR4, c[0x0][0x150] ;  /* 0x0000540000047ab9 */ /* 0x000fe20000000800 */
[----:B------:R-:W-:Y:S01]  /*9d40*/  IADD3 R5, P0, RZ, -R12, RZ ;  /* 0x8000000cff057210 */ /* 0x000fe20007f1e0ff */
[----:B------:R-:W-:Y:S01]  /*9d50*/  IMAD.MOV.U32 R6, RZ, RZ, R19 ;  /* 0x000000ffff067224 */ /* 0x000fe200078e0013 */
[----:B------:R-:W-:Y:S02]  /*9d60*/  MOV R7, R20 ;  /* 0x0000001400077202 */ /* 0x000fe40000000f00 */
[----:B------:R-:W-:Y:S01]  /*9d70*/  I2FP.F32.U32 R8, R2 ;  /* 0x0000000200087245 */ /* 0x000fe20000201000 */
[----:B------:R-:W1:Y:S01]  /*9d80*/  LDC.64 R20, c[0x0][0x640] ;  /* 0x00019000ff147b82 */ /* 0x000e620000000a00 */
[----:B------:R-:W-:-:S02]  /*9d90*/  IMAD.X R3, RZ, RZ, ~R3, P0 ;  /* 0x000000ffff037224 */ /* 0x000fc400000e0e03 */
[----:B------:R-:W-:-:S04]  /*9da0*/  IMAD.WIDE.U32 R6, R5, R16, R6 ;  /* 0x0000001005067225 */ /* 0x000fc800078e0006 */
[----:B------:R-:W-:Y:S01]  /*9db0*/  FMUL R9, R8, UR4 ;  /* 0x0000000408097c20 */ /* 0x000fe20008400000 */
[----:B------:R-:W-:Y:S01]  /*9dc0*/  ULDC UR4, c[0x0][0x154] ;  /* 0x0000550000047ab9 */ /* 0x000fe20000000800 */
[----:B------:R-:W-:Y:S01]  /*9dd0*/  IMAD R8, R3, R16, RZ ;  /* 0x0000001003087224 */ /* 0x000fe200078e02ff */
[----:B------:R-:W2:Y:S03]  /*9de0*/  LDC R11, c[0x0][0x144] ;  /* 0x00005100ff0b7b82 */ /* 0x000ea60000000800 */
[----:B------:R-:W3:Y:S01]  /*9df0*/  F2I.U32.TRUNC.NTZ R9, R9 ;  /* 0x0000000900097305 */ /* 0x000ee2000020f000 */
[----:B------:R-:W-:Y:S02]  /*9e00*/  IMAD R3, R5, R17, R8 ;  /* 0x0000001105037224 */ /* 0x000fe400078e0208 */
[----:B------:R-:W-:Y:S02]  /*9e10*/  IMAD.MOV.U32 R8, RZ, RZ, 0x1 ;  /* 0x00000001ff087424 */ /* 0x000fe400078e00ff */
[----:B------:R-:W-:Y:S01]  /*9e20*/  IMAD.IADD R3, R7, 0x1, R3 ;  /* 0x0000000107037824 */ /* 0x000fe200078e0203 */
[----:B------:R-:W4:Y:S04]  /*9e30*/  LDC R14, c[0x0][0x608] ;  /* 0x00018200ff0e7b82 */ /* 0x000f280000000800 */
[----:B0-----:R-:W-:-:S02]  /*9e40*/  SHF.R.U64 R10, R6, R18, R3 ;  /* 0x00000012060a7219 */ /* 0x001fc40000001203 */
[----:B------:R-:W-:Y:S02]  /*9e50*/  I2FP.F32.U32 R6, R4 ;  /* 0x0000000400067245 */ /* 0x000fe40000201000 */
[----:B------:R-:W0:Y:S01]  /*9e60*/  LDC R19, c[0x0][0x658] ;  /* 0x00019600ff137b82 */ /* 0x000e220000000800 */
[----:B-1----:R-:W-:Y:S01]  /*9e70*/  ISETP.NE.U32.AND P0, PT, R20, RZ, PT ;  /* 0x000000ff1400720c */ /* 0x002fe20003f05070 */
[----:B---3--:R-:W-:Y:S02]  /*9e80*/  IMAD.MOV R5, RZ, RZ, -R9 ;  /* 0x000000ffff057224 */ /* 0x008fe400078e0a09 */
[----:B------:R-:W-:Y:S01]  /*9e90*/  FMUL R6, R6, UR4 ;  /* 0x0000000406067c20 */ /* 0x000fe20008400000 */
[----:B------:R-:W-:Y:S02]  /*9ea0*/  SHF.R.U32.HI R3, RZ, R18, R3 ;  /* 0x00000012ff037219 */ /* 0x000fe40000011603 */
[----:B------:R-:W-:Y:S01]  /*9eb0*/  ISETP.NE.AND.EX P0, PT, R21, RZ, PT, P0 ;  /* 0x000000ff1500720c */ /* 0x000fe20003f05300 */
[----:B------:R1:W3:Y:S01]  /*9ec0*/  F2I.U32.TRUNC.NTZ R15, R6 ;  /* 0x00000006000f7305 */ /* 0x0002e2000020f000 */
[----:B------:R-:W1:Y:S01]  /*9ed0*/  LDC R17, c[0x0][0x148] ;  /* 0x00005200ff117b82 */ /* 0x000e620000000800 */
[----:B--2---:R-:W-:-:S07]  /*9ee0*/  IMAD R18, R11, R5, R2 ;  /* 0x000000050b127224 */ /* 0x004fce00078e0202 */
[----:B------:R-:W2:Y:S01]  /*9ef0*/  LDC R16, c[0x0][0x600] ;  /* 0x00018000ff107b82 */ /* 0x000ea20000000800 */
[-CC-:B----4-:R-:W-:Y:S02]  /*9f00*/  SHF.R.U64 R13, R10, R14.reuse, R3.reuse ;  /* 0x0000000e0a0d7219 */ /* 0x190fe40000001203 */
[----:B------:R-:W-:Y:S02]  /*9f10*/  SHF.R.U32.HI R2, RZ, R14, R3 ;  /* 0x0000000eff027219 */ /* 0x000fe40000011603 */
[----:B------:R-:W-:-:S03]  /*9f20*/  MOV R14, 0xffffffff ;  /* 0xffffffff000e7802 */ /* 0x000fc60000000f00 */
[----:B------:R-:W4:Y:S01]  /*9f30*/  LDC R22, c[0x0][0x648] ;  /* 0x00019200ff167b82 */ /* 0x000f220000000800 */
[-C--:B0-----:R-:W-:Y:S02]  /*9f40*/  SHF.L.U32 R5, R14, R19.reuse, RZ ;  /* 0x000000130e057219 */ /* 0x081fe400000006ff */
[-CC-:B------:R-:W-:Y:S02]  /*9f50*/  SHF.R.U64 R14, R13, R19.reuse, R2.reuse ;  /* 0x000000130d0e7219 */ /* 0x180fe40000001202 */
[-C--:B------:R-:W-:Y:S02]  /*9f60*/  SHF.R.U32.HI R3, RZ, R19.reuse, R2 ;  /* 0x00000013ff037219 */ /* 0x080fe40000011602 */
[----:B------:R-:W-:Y:S01]  /*9f70*/  SHF.L.U32 R19, R8, R19, RZ ;  /* 0x0000001308137219 */ /* 0x000fe200000006ff */
[----:B------:R-:W0:Y:S01]  /*9f80*/  LDC R23, c[0x0][0x638] ;  /* 0x00018e00ff177b82 */ /* 0x000e220000000800 */
[----:B------:R-:W-:Y:S01]  /*9f90*/  LOP3.LUT R24, RZ, R5, RZ, 0x33, !PT ;  /* 0x00000005ff187212 */ /* 0x000fe200078e33ff */
[----:B------:R-:W-:-:S06]  /*9fa0*/  IMAD.MOV.U32 R2, RZ, RZ, R14 ;  /* 0x000000ffff027224 */ /* 0x000fcc00078e000e */
[----:B------:R-:W0:Y:S01]  /*9fb0*/  LDC R25, c[0x0][0x610] ;  /* 0x00018400ff197b82 */ /* 0x000e220000000800 */
[----:B-1-3--:R-:W-:Y:S05]  /*9fc0*/  @!P0 BRA `(.L_x_298) ;  /* 0x0000000000288947 */ /* 0x00afea0003800000 */
[----:B------:R-:W1:Y:S02]  /*9fd0*/  LDC R5, c[0x0][0x64c] ;  /* 0x00019300ff057b82 */ /* 0x000e640000000800 */
[----:B-1----:R-:W-:-:S04]  /*9fe0*/  IADD3 R5, P0, R14, R5, RZ ;  /* 0x000000050e057210 */ /* 0x002fc80007f1e0ff */
[----:B------:R-:W-:-:S05]  /*9ff0*/  IADD3.X R11, RZ, R3, RZ, P0, !PT ;  /* 0x00000003ff0b7210 */ /* 0x000fca00007fe4ff */
[----:B------:R-:W-:-:S04]  /*a000*/  IMAD.WIDE.U32 R2, R11, R20, RZ ;  /* 0x000000140b027225 */ /* 0x000fc800078e00ff */
[----:B------:R-:W-:-:S04]  /*a010*/  IMAD.WIDE.U32 R6, P0, R5, R21, R2 ;  /* 0x0000001505067225 */ /* 0x000fc80007800002 */
[----:B------:R-:W-:-:S04]  /*a020*/  IMAD.WIDE.U32 R2, R5, R20, RZ ;  /* 0x0000001405027225 */ /* 0x000fc800078e00ff */
[----:B------:R-:W-:Y:S01]  /*a030*/  IMAD.X R9, RZ, RZ, RZ, P0 ;  /* 0x000000ffff097224 */ /* 0x000fe200000e06ff */
[----:B------:R-:W-:Y:S01]  /*a040*/  IADD3 RZ, P0, R3, R6, RZ ;  /* 0x0000000603ff7210 */ /* 0x000fe20007f1e0ff */
[----:B------:R-:W-:-:S04]  /*a050*/  IMAD.MOV.U32 R8, RZ, RZ, R7 ;  /* 0x000000ffff087224 */ /* 0x000fc800078e0007 */
[----:B------:R-:W-:-:S08]  /*a060*/  IMAD.WIDE.U32.X R2, R11, R21, R8, P0 ;  /* 0x000000150b027225 */ /* 0x000fd000000e0408 */
.L_x_298:
[----:B------:R-:W1:Y:S01]  /*a070*/  LDC R5, c[0x0][0x65c] ;  /* 0x00019700ff057b82 */ /* 0x000e620000000800 */
[----:B------:R3:W-:Y:S01]  /*a080*/  STL [R1+0x8], R12 ;  /* 0x0000080c01007387 */ /* 0x0007e20000100800 */
[----:B----4-:R-:W-:Y:S01]  /*a090*/  SHF.R.U64 R3, R2, R22, R3 ;  /* 0x0000001602037219 */ /* 0x010fe20000001203 */
[----:B--2---:R-:W-:Y:S01]  /*a0a0*/  VIADD R7, R16, 0xffffffff ;  /* 0xffffffff10077836 */ /* 0x004fe20000000000 */
[----:B------:R-:W-:Y:S02]  /*a0b0*/  IADD3 R15, -R15, RZ, RZ ;  /* 0x000000ff0f0f7210 */ /* 0x000fe40007ffe1ff */
[----:B------:R-:W-:Y:S02]  /*a0c0*/  LOP3.LUT R2, R13, R24, RZ, 0xc0, !PT ;  /* 0x000000180d027212 */ /* 0x000fe400078ec0ff */
[----:B-1----:R-:W-:Y:S01]  /*a0d0*/  ISETP.NE.AND P0, PT, R5, 0x1, PT ;  /* 0x000000010500780c */ /* 0x002fe20003f05270 */
[----:B------:R-:W-:-:S12]  /*a0e0*/  IMAD.MOV R5, RZ, RZ, -R3 ;  /* 0x000000ffff057224 */ /* 0x000fd800078e0a03 */
[----:B------:R-:W-:Y:S02]  /*a0f0*/  @P0 IMAD R18, R17, R15, R4 ;  /* 0x0000000f11120224 */ /* 0x000fe400078e0204 */
[----:B------:R-:W-:Y:S01]  /*a100*/  IMAD R17, R19, R3, R2 ;  /* 0x0000000313117224 */ /* 0x000fe200078e0202 */
[----:B------:R-:W-:Y:S01]  /*a110*/  LOP3.LUT R3, R10, R7, RZ, 0xc0, !PT ;  /* 0x000000070a037212 */ /* 0x000fe200078ec0ff */
[----:B0-----:R-:W-:Y:S01]  /*a120*/  IMAD R2, R5, R23, R14 ;  /* 0x0000001705027224 */ /* 0x001fe200078e020e */
[----:B------:R-:W-:Y:S01]  /*a130*/  MOV R5, 0x1 ;  /* 0x0000000100057802 */ /* 0x000fe20000000f00 */
[----:B------:R-:W-:Y:S02]  /*a140*/  IMAD R17, R17, R25, R18 ;  /* 0x0000001911117224 */ /* 0x000fe400078e0212 */
[----:B------:R-:W-:-:S05]  /*a150*/  IMAD R2, R2, R16, R3 ;  /* 0x0000001002027224 */ /* 0x000fca00078e0203 */
[----:B------:R-:W-:Y:S02]  /*a160*/  SEL R16, R2, R17, !P0 ;  /* 0x0000001102107207 */ /* 0x000fe40004000000 */
[----:B---3--:R-:W-:-:S07]  /*a170*/  SEL R17, R17, R2, !P0 ;  /* 0x0000000211117207 */ /* 0x008fce0004000000 */
.L_x_296:
[----:B------:R-:W-:-:S08]  /*a180*/  NOP ;  /* 0x0000000000007918 */ /* 0x000fd00000000000 */
[----:B------:R-:W0:-:S00]  /*a190*/  USETMAXREG.DEALLOC.CTAPOOL 0x28 ;  /* 0x00000028000079c8 */ /* 0x000e0000080e0500 */
[----:B0-----:R-:W-:-:S13]  /*a1a0*/  ISETP.NE.AND P0, PT, R0, RZ, PT ;  /* 0x000000ff0000720c */ /* 0x001fda0003f05270 */
[----:B------:R-:W-:Y:S05]  /*a1b0*/  @P0 EXIT ;  /* 0x000000000000094d */ /* 0x000fea0003800000 */
[----:B------:R-:W-:Y:S01]  /*a1c0*/  IMAD.MOV.U32 R0, RZ, RZ, 0x1 ;  /* 0x00000001ff007424 */ /* 0x000fe200078e00ff */
[----:B------:R0:W-:Y:S01]  /*a1d0*/  STL [R1+0x28], RZ ;  /* 0x000028ff01007387 */ /* 0x0001e20000100800 */
[----:B------:R-:W-:-:S03]  /*a1e0*/  LOP3.LUT P0, RZ, R5, 0xff, RZ, 0xc0, !PT ;  /* 0x000000ff05ff7812 */ /* 0x000fc6000780c0ff */
[----:B------:R0:W-:Y:S10]  /*a1f0*/  STL [R1+0x2c], R0 ;  /* 0x00002c0001007387 */ /* 0x0001f40000100800 */
[----:B0-----:R-:W-:Y:S05]  /*a200*/  @!P0 BRA `(.L_x_299) ;  /* 0x0000001800dc8947 */ /* 0x001fea0003800000 */
[----:B------:R-:W2:Y:S01]  /*a210*/  LDL R4, [R1+0x14] ;  /* 0x0000140001047983 */ /* 0x000ea20000100800 */
[----:B------:R-:W0:Y:S01]  /*a220*/  LDC R0, c[0x0][0x28c] ;  /* 0x0000a300ff007b82 */ /* 0x000e220000000800 */
[----:B------:R-:W-:Y:S01]  /*a230*/  ULDC UR37, c[0x0][0x658] ;  /* 0x0001960000257ab9 */ /* 0x000fe20000000800 */
[----:B------:R-:W-:Y:S01]  /*a240*/  UMOV UR5, 0xffffffff ;  /* 0xffffffff00057882 */ /* 0x000fe20000000000 */
[----:B------:R-:W1:Y:S01]  /*a250*/  S2R R2, SR_TID.X ;  /* 0x0000000000027919 */ /* 0x000e620000002100 */
[----:B------:R-:W-:Y:S01]  /*a260*/  ULDC UR4, c[0x0][0xc] ;  /* 0x0000030000047ab9 */ /* 0x000fe20000000800 */
[----:B------:R-:W-:Y:S01]  /*a270*/  USHF.L.U32 UR38, UR5, UR37, URZ ;  /* 0x0000002505267299 */ /* 0x000fe2000800063f */
[----:B------:R-:W-:Y:S01]  /*a280*/  BSSY B7, `(.L_x_299) ;  /* 0x00001af000077945 */ /* 0x000fe20003800000 */
[----:B------:R-:W-:Y:S01]  /*a290*/  UMOV UR6, 0x1 ;  /* 0x0000000100067882 */ /* 0x000fe20000000000 */
[----:B------:R-:W-:Y:S01]  /*a2a0*/  ULDC UR5, c[0x0][0x10] ;  /* 0x0000040000057ab9 */ /* 0x000fe20000000800 */
[----:B------:R-:W-:-:S02]  /*a2b0*/  USHF.L.U32 UR37, UR6, UR37, URZ ;  /* 0x0000002506257299 */ /* 0x000fc4000800063f */
[----:B------:R-:W-:Y:S01]  /*a2c0*/  UIMAD.WIDE.U32 UR4, UR4, UR5, URZ ;  /* 0x00000005040472a5 */ /* 0x000fe2000f8e003f */
[----:B------:R-:W-:Y:S01]  /*a2d0*/  ULDC UR6, c[0x0][0x14] ;  /* 0x0000050000067ab9 */ /* 0x000fe20000000800 */
[----:B------:R-:W-:Y:S02]  /*a2e0*/  ULDC UR39, c[0x0][0x600] ;  /* 0x0001800000277ab9 */ /* 0x000fe40000000800 */
[----:B------:R-:W-:Y:S02]  /*a2f0*/  UIMAD.WIDE.U32 UR54, UR4, UR6, URZ ;  /* 0x00000006043672a5 */ /* 0x000fe4000f8e003f */
[----:B------:R-:W-:Y:S02]  /*a300*/  UIMAD UR45, UR5, UR6, URZ ;  /* 0x00000006052d72a4 */ /* 0x000fe4000f8e023f */
[----:B------:R-:W-:Y:S02]  /*a310*/  UIADD3 UR39, UR39, -0x1, URZ ;  /* 0xffffffff27277890 */ /* 0x000fe4000fffe03f */
[----:B------:R-:W-:-:S02]  /*a320*/  ULOP3.LUT UR38, URZ, UR38, URZ, 0x33, !UPT ;  /* 0x000000263f267292 */ /* 0x000fc4000f8e333f */
[----:B------:R-:W-:Y:S01]  /*a330*/  UIADD3 UR45, UR55, UR45, URZ ;  /* 0x0000002d372d7290 */ /* 0x000fe2000fffe03f */
[----:B0-----:R-:W-:Y:S01]  /*a340*/  VIADD R0, R0, 0x1f ;  /* 0x0000001f00007836 */ /* 0x001fe20000000000 */
[----:B------:R-:W-:-:S04]  /*a350*/  ULDC.64 UR46, c[0x0][0x198] ;  /* 0x00006600002e7ab9 */ /* 0x000fc80000000a00 */
[----:B------:R-:W-:-:S04]  /*a360*/  SHF.R.S32.HI R3, RZ, 0x1f, R0 ;  /* 0x0000001fff037819 */ /* 0x000fc80000011400 */
[----:B------:R-:W-:Y:S02]  /*a370*/  LEA.HI R3, R3, R0, RZ, 0x5 ;  /* 0x0000000003037211 */ /* 0x000fe400078f28ff */
[C---:B-1----:R-:W-:Y:S02]  /*a380*/  LOP3.LUT P1, RZ, R2.reuse, 0x7f, RZ, 0xc0, !PT ;  /* 0x0000007f02ff7812 */ /* 0x042fe4000782c0ff */
[----:B------:R-:W-:Y:S02]  /*a390*/  LOP3.LUT P0, RZ, R2, 0x1f, RZ, 0xc0, !PT ;  /* 0x0000001f02ff7812 */ /* 0x000fe4000780c0ff */
[----:B------:R-:W-:Y:S02]  /*a3a0*/  MOV R0, 0x1 ;  /* 0x0000000100007802 */ /* 0x000fe40000000f00 */
[----:B------:R-:W-:-:S04]  /*a3b0*/  PLOP3.LUT P0, PT, P0, P1, PT, 0x8a, 0x0 ;  /* 0x000000000000781c */ /* 0x000fc80000703172 */
[----:B------:R-:W-:Y:S02]  /*a3c0*/  P2R R5, PR, RZ, 0x1 ;  /* 0x00000001ff057803 */ /* 0x000fe40000000000 */
[----:B--2---:R-:W-:Y:S01]  /*a3d0*/  LOP3.LUT R2, R4, 0x2, RZ, 0xfc, !PT ;  /* 0x0000000204027812 */ /* 0x004fe200078efcff */
[----:B------:R-:W-:-:S04]  /*a3e0*/  IMAD.MOV.U32 R4, RZ, RZ, 0x1 ;  /* 0x00000001ff047424 */ /* 0x000fc800078e00ff */
[----:B------:R0:W-:Y:S04]  /*a3f0*/  STL [R1+0xc], R2 ;  /* 0x00000c0201007387 */ /* 0x0001e80000100800 */
[----:B------:R1:W-:Y:S04]  /*a400*/  STL [R1+0x10], R5 ;  /* 0x0000100501007387 */ /* 0x0003e80000100800 */
[----:B------:R1:W-:Y:S01]  /*a410*/  STL [R1+0x28], RZ ;  /* 0x000028ff01007387 */ /* 0x0003e20000100800 */
[--C-:B0-----:R-:W-:Y:S02]  /*a420*/  SHF.R.S32.HI R2, RZ, 0x5, R3.reuse ;  /* 0x00000005ff027819 */ /* 0x101fe40000011403 */
[----:B------:R-:W-:Y:S01]  /*a430*/  PRMT R3, R0, 0x7610, R3 ;  /* 0x0000761000037816 */ /* 0x000fe20000000003 */
[----:B------:R1:W-:Y:S02]  /*a440*/  STL [R1+0x2c], R4 ;  /* 0x00002c0401007387 */ /* 0x0003e40000100800 */
[----:B------:R-:W-:-:S02]  /*a450*/  VIADD R0, R2, 0x1 ;  /* 0x0000000102007836 */ /* 0x000fc40000000000 */
[----:B------:R1:W-:Y:S04]  /*a460*/  STL [R1+0x24], R2 ;  /* 0x0000240201007387 */ /* 0x0003e80000100800 */
[----:B------:R1:W-:Y:S04]  /*a470*/  STL.S16 [R1+0x30], R3 ;  /* 0x0000300301007387 */ /* 0x0003e80000100600 */
[----:B------:R1:W-:Y:S02]  /*a480*/  STL [R1+0x34], R0 ;  /* 0x0000340001007387 */ /* 0x0003e40000100800 */
.L_x_313:
[----:B------:R-:W-:-:S03]  /*a490*/  UMOV UR4, 0xffffffff ;  /* 0xffffffff00047882 */ /* 0x000fc60000000000 */
[----:B-1----:R-:W-:Y:S05]  /*a4a0*/  BRA.DIV UR4, `(.L_x_300) ;  /* 0x0000001e04587947 */ /* 0x002fea000b800000 */
[----:B------:R-:W-:-:S13]  /*a4b0*/  ELECT P6, URZ, PT ;  /* 0x00000000003f782f */ /* 0x000fda00038c0000 */
.L_x_326:
[----:B------:R-:W-:Y:S04]  /*a4c0*/  BSSY B6, `(.L_x_301) ;  /* 0x0000108000067945 */ /* 0x000fe80003800000 */
[----:B------:R-:W-:Y:S05]  /*a4d0*/  @!P6 BRA `(.L_x_302) ;  /* 0x000000100018e947 */ /* 0x000fea0003800000 */
[----:B-1----:R-:W0:Y:S01]  /*a4e0*/  S2R R3, SR_CgaCtaId ;  /* 0x0000000000037919 */ /* 0x002e220000008800 */
[----:B------:R-:W-:-:S04]  /*a4f0*/  MOV R0, 0x400 ;  /* 0x0000040000007802 */ /* 0x000fc80000000f00 */
[----:B0-----:R-:W-:-:S04]  /*a500*/  LEA R18, R3, R0, 0x18 ;  /* 0x0000000003127211 */ /* 0x001fc800078ec0ff */
[----:B------:R-:W-:Y:S01]  /*a510*/  IADD3 R0, R18, 0x800, RZ ;  /* 0x0000080012007810 */ /* 0x000fe20007ffe0ff */
[----:B------:R0:W-:Y:S03]  /*a520*/  STL [R1+0x20], R18 ;  /* 0x0000201201007387 */ /* 0x0001e60000100800 */
[----:B------:R-:W-:-:S13]  /*a530*/  LOP3.LUT P0, RZ, R0, 0x9f, RZ, 0xc0, !PT ;  /* 0x0000009f00ff7812 */ /* 0x000fda000780c0ff */
[----:B0-----:R-:W-:Y:S05]  /*a540*/  @!P0 BRA `(.L_x_303) ;  /* 0x0000000000408947 */ /* 0x001fea0003800000 */
[----:B------:R-:W-:Y:S01]  /*a550*/  MOV R2, 0x0 ;  /* 0x0000000000027802 */ /* 0x000fe20000000f00 */
[----:B------:R-:W-:Y:S01]  /*a560*/  ULDC.64 UR4, c[0x4][0x70] ;  /* 0x01001c0000047ab9 */ /* 0x000fe20000000a00 */
[----:B------:R-:W-:Y:S01]  /*a570*/  ULDC.64 UR6, c[0x4][0x8] ;  /* 0x0100020000067ab9 */ /* 0x000fe20000000a00 */
[----:B------:R-:W-:Y:S01]  /*a580*/  IMAD.U32 R4, RZ, RZ, UR4 ;  /* 0x00000004ff047e24 */ /* 0x000fe2000f8e00ff */
[----:B------:R-:W-:Y:S01]  /*a590*/  MOV R11, UR7 ;  /* 0x00000007000b7c02 */ /* 0x000fe20008000f00 */
[----:B------:R-:W-:Y:S01]  /*a5a0*/  IMAD.U32 R5, RZ, RZ, UR5 ;  /* 0x00000005ff057e24 */ /* 0x000fe2000f8e00ff */
[----:B------:R-:W0:Y:S01]  /*a5b0*/  LDC.64 R2, c[0x4][R2] ;  /* 0x0100000002027b82 */ /* 0x000e220000000a00 */
[----:B------:R-:W-:Y:S01]  /*a5c0*/  ULDC.64 UR4, c[0x4][0x78] ;  /* 0x01001e0000047ab9 */ /* 0x000fe20000000a00 */
[----:B------:R-:W-:Y:S01]  /*a5d0*/  IMAD.U32 R10, RZ, RZ, UR6 ;  /* 0x00000006ff0a7e24 */ /* 0x000fe2000f8e00ff */
[----:B------:R-:W-:Y:S01]  /*a5e0*/  MOV R6, UR4 ;  /* 0x0000000400067c02 */ /* 0x000fe20008000f00 */
[----:B------:R-:W-:Y:S01]  /*a5f0*/  IMAD.U32 R7, RZ, RZ, UR5 ;  /* 0x00000005ff077e24 */ /* 0x000fe2000f8e00ff */
[----:B------:R-:W-:Y:S01]  /*a600*/  MOV R13, RZ ;  /* 0x000000ff000d7202 */ /* 0x000fe20000000f00 */
[----:B------:R-:W-:-:S02]  /*a610*/  IMAD.MOV.U32 R8, RZ, RZ, 0x70 ;  /* 0x00000070ff087424 */ /* 0x000fc400078e00ff */
[----:B------:R-:W-:-:S07]  /*a620*/  IMAD.MOV.U32 R12, RZ, RZ, 0x1 ;  /* 0x00000001ff0c7424 */ /* 0x000fce00078e00ff */
[----:B------:R-:W-:-:S07]  /*a630*/  LEPC R20, `(.L_x_303) ;  /* 0x000000001014794e */ /* 0x000fce0000000000 */
[----:B0-----:R-:W-:Y:S05]  /*a640*/  CALL.ABS.NOINC R2 ;  /* 0x0000000002007343 */ /* 0x001fea0003c00000 */
.L_x_303:
[----:B------:R-:W-:-:S05]  /*a650*/  VIADD R0, R18, 0x20800 ;  /* 0x0002080012007836 */ /* 0x000fca0000000000 */
[----:B------:R-:W-:-:S13]  /*a660*/  LOP3.LUT P0, RZ, R0, 0x3ff, RZ, 0xc0, !PT ;  /* 0x000003ff00ff7812 */ /* 0x000fda000780c0ff */
[----:B------:R-:W-:Y:S05]  /*a670*/  @!P0 BRA `(.L_x_304) ;  /* 0x0000000000408947 */ /* 0x000fea0003800000 */
[----:B------:R-:W-:Y:S01]  /*a680*/  MOV R2, 0x0 ;  /* 0x0000000000027802 */ /* 0x000fe20000000f00 */
[----:B------:R-:W-:Y:S01]  /*a690*/  ULDC.64 UR4, c[0x4][0x70] ;  /* 0x01001c0000047ab9 */ /* 0x000fe20000000a00 */
[----:B------:R-:W-:Y:S01]  /*a6a0*/  ULDC.64 UR6, c[0x4][0x10] ;  /* 0x0100040000067ab9 */ /* 0x000fe20000000a00 */
[----:B------:R-:W-:Y:S01]  /*a6b0*/  IMAD.U32 R4, RZ, RZ, UR4 ;  /* 0x00000004ff047e24 */ /* 0x000fe2000f8e00ff */
[----:B------:R-:W-:Y:S01]  /*a6c0*/  MOV R5, UR5 ;  /* 0x0000000500057c02 */ /* 0x000fe20008000f00 */
[----:B------:R-:W-:Y:S01]  /*a6d0*/  ULDC.64 UR4, c[0x4][0x78] ;  /* 0x01001e0000047ab9 */ /* 0x000fe20000000a00 */
[----:B------:R-:W0:Y:S01]  /*a6e0*/  LDC.64 R2, c[0x4][R2] ;  /* 0x0100000002027b82 */ /* 0x000e220000000a00 */
[----:B------:R-:W-:Y:S01]  /*a6f0*/  IMAD.U32 R6, RZ, RZ, UR4 ;  /* 0x00000004ff067e24 */ /* 0x000fe2000f8e00ff */
[----:B------:R-:W-:Y:S01]  /*a700*/  MOV R10, UR6 ;  /* 0x00000006000a7c02 */ /* 0x000fe20008000f00 */
[----:B------:R-:W-:Y:S01]  /*a710*/  IMAD.U32 R7, RZ, RZ, UR5 ;  /* 0x00000005ff077e24 */ /* 0x000fe2000f8e00ff */
[----:B------:R-:W-:Y:S01]  /*a720*/  MOV R12, 0x1 ;  /* 0x00000001000c7802 */ /* 0x000fe20000000f00 */
[----:B------:R-:W-:-:S02]  /*a730*/  IMAD.U32 R11, RZ, RZ, UR7 ;  /* 0x00000007ff0b7e24 */ /* 0x000fc4000f8e00ff */
[----:B------:R-:W-:Y:S02]  /*a740*/  IMAD.MOV.U32 R8, RZ, RZ, 0x70 ;  /* 0x00000070ff087424 */ /* 0x000fe400078e00ff */
[----:B------:R-:W-:-:S07]  /*a750*/  IMAD.MOV.U32 R13, RZ, RZ, RZ ;  /* 0x000000ffff0d7224 */ /* 0x000fce00078e00ff */
[----:B------:R-:W-:-:S07]  /*a760*/  LEPC R20, `(.L_x_304) ;  /* 0x000000001014794e */ /* 0x000fce0000000000 */
[----:B0-----:R-:W-:Y:S05]  /*a770*/  CALL.ABS.NOINC R2 ;  /* 0x0000000002007343 */ /* 0x001fea0003c00000 */
.L_x_304:
[----:B------:R-:W0:Y:S02]  /*a780*/  LDC R0, c[0x0][0x28c] ;  /* 0x0000a300ff007b82 */ /* 0x000e240000000800 */
[----:B0-----:R-:W-:-:S13]  /*a790*/  ISETP.GE.AND P0, PT, R0, 0x1, PT ;  /* 0x000000010000780c */ /* 0x001fda0003f06270 */
[----:B------:R-:W-:Y:S05]  /*a7a0*/  @!P0 BRA `(.L_x_302) ;  /* 0x0000000c00648947 */ /* 0x000fea0003800000 */
[----:B------:R-:W-:Y:S01]  /*a7b0*/  IMAD.SHL.U32 R0, R17, 0x100, RZ ;  /* 0x0000010011007824 */ /* 0x000fe200078e00ff */
[----:B------:R0:W5:Y:S01]  /*a7c0*/  LDL R4, [R1+0x34] ;  /* 0x0000340001047983 */ /* 0x0001620000100800 */
[----:B------:R-:W-:Y:S01]  /*a7d0*/  SHF.L.U32 R2, R16, 0x7, RZ ;  /* 0x0000000710027819 */ /* 0x000fe200000006ff */
[----:B------:R-:W-:Y:S02]  /*a7e0*/  IMAD.MOV.U32 R3, RZ, RZ, RZ ;  /* 0x000000ffff037224 */ /* 0x000fe400078e00ff */
[C---:B------:R-:W-:Y:S01]  /*a7f0*/  VIADD R8, R0.reuse, 0x8 ;  /* 0x0000000800087836 */ /* 0x040fe20000000000 */
[C---:B------:R-:W-:Y:S01]  /*a800*/  IADD3 R9, R0.reuse, 0x10, RZ ;  /* 0x0000001000097810 */ /* 0x040fe20007ffe0ff */
[----:B------:R0:W5:Y:S01]  /*a810*/  LDL R5, [R1+0x2c] ;  /* 0x00002c0001057983 */ /* 0x0001620000100800 */
[----:B------:R-:W-:-:S03]  /*a820*/  VIADD R7, R0, 0x18 ;  /* 0x0000001800077836 */ /* 0x000fc60000000000 */
[----:B------:R0:W5:Y:S01]  /*a830*/  LDL R6, [R1+0x28] ;  /* 0x0000280001067983 */ /* 0x0001620000100800 */
[C---:B------:R-:W-:Y:S01]  /*a840*/  VIADD R10, R0.reuse, 0x30 ;  /* 0x00000030000a7836 */ /* 0x040fe20000000000 */
[C---:B------:R-:W-:Y:S02]  /*a850*/  IADD3 R12, R0.reuse, 0x40, RZ ;  /* 0x00000040000c7810 */ /* 0x040fe40007ffe0ff */
[----:B------:R1:W-:Y:S01]  /*a860*/  STL [R1+0x4], R8 ;  /* 0x0000040801007387 */ /* 0x0003e20000100800 */
[C---:B------:R-:W-:Y:S01]  /*a870*/  VIADD R11, R0.reuse, 0x38 ;  /* 0x00000038000b7836 */ /* 0x040fe20000000000 */
[C---:B------:R-:W-:Y:S01]  /*a880*/  IADD3 R15, R0.reuse, 0x58, RZ ;  /* 0x00000058000f7810 */ /* 0x040fe20007ffe0ff */
[C---:B------:R-:W-:Y:S01]  /*a890*/  VIADD R13, R0.reuse, 0x48 ;  /* 0x00000048000d7836 */ /* 0x040fe20000000000 */
[----:B------:R2:W-:Y:S01]  /*a8a0*/  STL [R1], R9 ;  /* 0x0000000901007387 */ /* 0x0005e20000100800 */
[C---:B------:R-:W-:Y:S01]  /*a8b0*/  VIADD R14, R0.reuse, 0x50 ;  /* 0x00000050000e7836 */ /* 0x040fe20000000000 */
[C---:B------:R-:W-:Y:S01]  /*a8c0*/  IADD3 R18, R0.reuse, 0x70, RZ ;  /* 0x0000007000127810 */ /* 0x040fe20007ffe0ff */
[C---:B------:R-:W-:Y:S01]  /*a8d0*/  VIADD R16, R0.reuse, 0x60 ;  /* 0x0000006000107836 */ /* 0x040fe20000000000 */
[C---:B------:R-:W-:Y:S01]  /*a8e0*/  IADD3 R21, R0.reuse, 0x88, RZ ;  /* 0x0000008800157810 */ /* 0x040fe20007ffe0ff */
[C---:B------:R-:W-:Y:S01]  /*a8f0*/  VIADD R17, R0.reuse, 0x68 ;  /* 0x0000006800117836 */ /* 0x040fe20000000000 */
[C---:B------:R-:W-:Y:S01]  /*a900*/  IADD3 R24, R0.reuse, 0xa0, RZ ;  /* 0x000000a000187810 */ /* 0x040fe20007ffe0ff */
[C---:B-1----:R-:W-:Y:S01]  /*a910*/  VIADD R8, R0.reuse, 0x20 ;  /* 0x0000002000087836 */ /* 0x042fe20000000000 */
[C---:B------:R-:W-:Y:S01]  /*a920*/  IADD3 R27, R0.reuse, 0xb8, RZ ;  /* 0x000000b8001b7810 */ /* 0x040fe20007ffe0ff */
[C---:B------:R-:W-:Y:S01]  /*a930*/  VIADD R19, R0.reuse, 0x78 ;  /* 0x0000007800137836 */ /* 0x040fe20000000000 */
[C---:B--2---:R-:W-:Y:S01]  /*a940*/  IADD3 R9, R0.reuse, 0x28, RZ ;  /* 0x0000002800097810 */ /* 0x044fe20007ffe0ff */
[C---:B------:R-:W-:Y:S01]  /*a950*/  VIADD R20, R0.reuse, 0x80 ;  /* 0x0000008000147836 */ /* 0x040fe20000000000 */
[C---:B------:R-:W-:Y:S01]  /*a960*/  IADD3 R30, R0.reuse, 0xd0, RZ ;  /* 0x000000d0001e7810 */ /* 0x040fe20007ffe0ff */
[C---:B------:R-:W-:Y:S01]  /*a970*/  VIADD R22, R0.reuse, 0x90 ;  /* 0x0000009000167836 */ /* 0x040fe20000000000 */
[C---:B------:R-:W-:Y:S01]  /*a980*/  IADD3 R33, R0.reuse, 0xe8, RZ ;  /* 0x000000e800217810 */ /* 0x040fe20007ffe0ff */
[----:B------:R-:W-:-:S02]  /*a990*/  VIADD R23, R0, 0x98 ;  /* 0x0000009800177836 */ /* 0x000fc40000000000 */
[C---:B------:R-:W-:Y:S02]  /*a9a0*/  VIADD R25, R0.reuse, 0xa8 ;  /* 0x000000a800197836 */ /* 0x040fe40000000000 */
[C---:B------:R-:W-:Y:S02]  /*a9b0*/  VIADD R26, R0.reuse, 0xb0 ;  /* 0x000000b0001a7836 */ /* 0x040fe40000000000 */
[C---:B------:R-:W-:Y:S02]  /*a9c0*/  VIADD R28, R0.reuse, 0xc0 ;  /* 0x000000c0001c7836 */ /* 0x040fe40000000000 */
[C---:B------:R-:W-:Y:S02]  /*a9d0*/  VIADD R29, R0.reuse, 0xc8 ;  /* 0x000000c8001d7836 */ /* 0x040fe40000000000 */
[C---:B------:R-:W-:Y:S02]  /*a9e0*/  VIADD R31, R0.reuse, 0xd8 ;  /* 0x000000d8001f7836 */ /* 0x040fe40000000000 */
[----:B------:R-:W-:-:S02]  /*a9f0*/  VIADD R32, R0, 0xe0 ;  /* 0x000000e000207836 */ /* 0x000fc40000000000 */
[C---:B------:R-:W-:Y:S02]  /*aa00*/  VIADD R34, R0.reuse, 0xf0 ;  /* 0x000000f000227836 */ /* 0x040fe40000000000 */
[----:B0-----:R-:W-:-:S07]  /*aa10*/  VIADD R35, R0, 0xf8 ;  /* 0x000000f800237836 */ /* 0x001fce0000000000 */
.L_x_308:
[----:B------:R0:W-:Y:S04]  /*aa20*/  STL [R1+0x38], R0 ;  /* 0x0000380001007387 */ /* 0x0001e80000100800 */
[----:B0-----:R-:W2:Y:S01]  /*aa30*/  LDL R0, [R1+0x20] ;  /* 0x0000200001007983 */ /* 0x001ea20000100800 */
[----:B-----5:R-:W-:Y:S02]  /*aa40*/  SHF.L.U32 R37, R5, 0x1f, RZ ;  /* 0x0000001f05257819 */ /* 0x020fe400000006ff */
[----:B--2---:R-:W-:Y:S02]  /*aa50*/  LEA R36, R6, R0, 0x3 ;  /* 0x0000000006247211 */ /* 0x004fe400078e18ff */
[----:B------:R0:W5:Y:S02]  /*aa60*/  LDL.LU R0, [R1+0x38] ;  /* 0x0000380001007983 */ /* 0x0001640000300800 */
[----:B------:R-:W1:Y:S02]  /*aa70*/  SYNCS.PHASECHK.TRANS64.TRYWAIT P0, [R36+URZ+0x20], R37 ;  /* 0x00002025240075a7 */ /* 0x000e64000800017f */
[----:B01----:R-:W-:Y:S05]  /*aa80*/  @!P0 BRA `(.L_x_305) ;  /* 0x0000001800008947 */ /* 0x003fea0003800000 */
.L_x_327:
[----:B------:R1:W-:Y:S04]  /*aa90*/  STL [R1+0x3c], R2 ;  /* 0x00003c0201007387 */ /* 0x0003e80000100800 */
[----:B-----5:R2:W-:Y:S01]  /*aaa0*/  STL [R1+0x38], R0 ;  /* 0x0000380001007387 */ /* 0x0205e20000100800 */
[----:B-1----:R-:W1:Y:S03]  /*aab0*/  S2R R2, SR_TID.X ;  /* 0x0000000000027919 */ /* 0x002e660000002100 */
[----:B--2---:R-:W2:Y:S01]  /*aac0*/  LDL R0, [R1+0xc] ;  /* 0x00000c0001007983 */ /* 0x004ea20000100800 */
[----:B-1----:R-:W-:-:S03]  /*aad0*/  LOP3.LUT P0, RZ, R2, 0x7f, RZ, 0xc0, !PT ;  /* 0x0000007f02ff7812 */ /* 0x002fc6000780c0ff */
[----:B------:R1:W5:Y:S10]  /*aae0*/  LDL.LU R2, [R1+0x3c] ;  /* 0x00003c0001027983 */ /* 0x0003740000300800 */
[----:B0-----:R-:W0:Y:S02]  /*aaf0*/  @!P0 LDC R37, c[0x0][0x500] ;  /* 0x00014000ff258b82 */ /* 0x001e240000000800 */
[----:B0-----:R2:W-:Y:S02]  /*ab00*/  @!P0 SYNCS.ARRIVE.TRANS64 RZ, [R36+URZ], R37 ;  /* 0x0000002524ff89a7 */ /* 0x0015e4000800003f */
[----:B--2---:R-:W-:-:S02]  /*ab10*/  PRMT R37, R0, 0x9910, RZ ;  /* 0x0000991000257816 */ /* 0x004fc400000000ff */
[----:B------:R1:W5:Y:S02]  /*ab20*/  LDL.LU R0, [R1+0x38] ;  /* 0x0000380001007983 */ /* 0x0003640000300800 */
[----:B------:R-:W-:-:S13]  /*ab30*/  ISETP.NE.AND P0, PT, R37, 0x2, PT ;  /* 0x000000022500780c */ /* 0x000fda0003f05270 */
[----:B-1----:R-:W-:Y:S05]  /*ab40*/  @P0 BRA `(.L_x_306) ;  /* 0x0000000000040947 */ /* 0x002fea0003800000 */
[----:B------:R-:W-:Y:S01]  /*ab50*/  BPT.TRAP 0x1 ;  /* 0x000000040000795c */ /* 0x000fe20000300000 */
.L_x_306:
[----:B-----5:R0:W-:Y:S04]  /*ab60*/  STL [R1+0x38], R0 ;  /* 0x0000380001007387 */ /* 0x0201e80000100800 */
[----:B0-----:R-:W2:Y:S02]  /*ab70*/  LDL R0, [R1+0x10] ;  /* 0x0000100001007983 */ /* 0x001ea40000100800 */
[----:B--2---:R-:W-:Y:S02]  /*ab80*/  ISETP.NE.AND P0, PT, R0, RZ, PT ;  /* 0x000000ff0000720c */ /* 0x004fe40003f05270 */
[----:B------:R0:W5:Y:S11]  /*ab90*/  LDL.LU R0, [R1+0x38] ;  /* 0x0000380001007983 */ /* 0x0001760000300800 */
[----:B0-----:R-:W-:Y:S05]  /*aba0*/  @P0 BRA `(.L_x_307) ;  /* 0x0000000000040947 */ /* 0x001fea0003800000 */
[----:B------:R-:W-:Y:S01]  /*abb0*/  BPT.TRAP 0x1 ;  /* 0x000000040000795c */ /* 0x000fe20000300000 */
.L_x_307:
[----:B------:R0:W-:Y:S04]  /*abc0*/  STL [R1+0x44], R35 ;  /* 0x0000442301007387 */ /* 0x0001e80000100800 */
[----:B0-----:R-:W2:Y:S04]  /*abd0*/  LDL R35, [R1+0x20] ;  /* 0x0000200001237983 */ /* 0x001ea80000100800 */
[----:B------:R0:W-:Y:S04]  /*abe0*/  STL [R1+0x40], R2 ;  /* 0x0000400201007387 */ /* 0x0001e80000100800 */
[----:B0-----:R-:W3:Y:S04]  /*abf0*/  LDL R2, [R1+0x8] ;  /* 0x0000080001027983 */ /* 0x001ee80000100800 */
[----:B------:R0:W-:Y:S04]  /*ac00*/  STL [R1+0x3c], R4 ;  /* 0x00003c0401007387 */ /* 0x0001e80000100800 */
[----:B0-----:R-:W4:Y:S04]  /*ac10*/  LDL R4, [R1+0x4] ;  /* 0x0000040001047983 */ /* 0x001f280000100800 */
[----:B------:R0:W-:Y:S04]  /*ac20*/  STL [R1+0x38], R5 ;  /* 0x0000380501007387 */ /* 0x0001e80000100800 */
[----:B0-----:R-:W4:Y:S01]  /*ac30*/  LDL R5, [R1] ;  /* 0x0000000001057983 */ /* 0x001f220000100800 */
[----:B------:R-:W-:Y:S01]  /*ac40*/  R2UR UR17, R36 ;  /* 0x00000000241172ca */ /* 0x000fe200000e0000 */
[----:B------:R-:W-:Y:S01]  /*ac50*/  UIADD3 UR14, UP0, UR46, 0xf0, URZ ;  /* 0x000000f02e0e7890 */ /* 0x000fe2000ff1e03f */
[----:B------:R-:W-:-:S02]  /*ac60*/  R2UR UR19, R3 ;  /* 0x00000000031372ca */ /* 0x000fc400000e0000 */
[----:B-----5:R-:W-:Y:S01]  /*ac70*/  R2UR UR18, R0 ;  /* 0x00000000001272ca */ /* 0x020fe200000e0000 */
[----:B------:R-:W-:Y:S01]  /*ac80*/  UIADD3.X UR15, URZ, UR47, URZ, UP0, !UPT ;  /* 0x0000002f3f0f7290 */ /* 0x000fe200087fe43f */
[----:B------:R-:W-:Y:S01]  /*ac90*/  UMOV UR6, 0x0 ;  /* 0x0000000000067882 */ /* 0x000fe20000000000 */
[----:B------:R-:W-:Y:S01]  /*aca0*/  UMOV UR7, 0x10000000 ;  /* 0x1000000000077882 */ /* 0x000fe20000000000 */
[----:B------:R-:W-:Y:S02]  /*acb0*/  R2UR UR26, R7 ;  /* 0x00000000071a72ca */ /* 0x000fe400000e0000 */
[----:B------:R-:W-:Y:S01]  /*acc0*/  R2UR UR10, R9 ;  /* 0x00000000090a72ca */ /* 0x000fe200000e0000 */
[----:B--2---:R-:W-:-:S05]  /*acd0*/  IMAD R36, R6, 0x8000, R35 ;  /* 0x0000800006247824 */ /* 0x004fca00078e0223 */
[----:B------:R-:W-:Y:S01]  /*ace0*/  R2UR UR5, R36 ;  /* 0x00000000240572ca */ /* 0x000fe200000e0000 */
[----:B------:R-:W-:Y:S02]  /*acf0*/  IMAD R36, R6, 0x4000, R35 ;  /* 0x0000400006247824 */ /* 0x000fe400078e0223 */
[----:B------:R-:W2:Y:S01]  /*ad00*/  LDL.LU R35, [R1+0x44] ;  /* 0x0000440001237983 */ /* 0x000ea20000300800 */
[----:B---3--:R-:W-:-:S03]  /*ad10*/  R2UR UR20, R2 ;  /* 0x00000000021472ca */ /* 0x008fc600000e0000 */
[----:B------:R-:W3:Y:S01]  /*ad20*/  LDL.LU R2, [R1+0x40] ;  /* 0x0000400001027983 */ /* 0x000ee20000300800 */
[----:B----4-:R-:W-:-:S03]  /*ad30*/  R2UR UR50, R4 ;  /* 0x00000000043272ca */ /* 0x010fc600000e0000 */
[----:B------:R-:W4:Y:S01]  /*ad40*/  LDL.LU R4, [R1+0x3c] ;  /* 0x00003c0001047983 */ /* 0x000f220000300800 */
[----:B------:R-:W-:-:S03]  /*ad50*/  R2UR UR34, R5 ;  /* 0x00000000052272ca */ /* 0x000fc600000e0000 */
[----:B------:R-:W3:Y:S01]  /*ad60*/  LDL.LU R5, [R1+0x38] ;  /* 0x0000380001057983 */ /* 0x000ee20000300800 */
[----:B------:R-:W-:Y:S01]  /*ad70*/  UIADD3 UR16, UR5, 0x800, URZ ;  /* 0x0000080005107890 */ /* 0x000fe2000fffe03f */
[----:B------:R-:W-:Y:S01]  /*ad80*/  R2UR UR42, R10 ;  /* 0x000000000a2a72ca */ /* 0x000fe200000e0000 */
[----:B------:R-:W-:Y:S01]  /*ad90*/  UIADD3 UR48, UR5, 0xc00, URZ ;  /* 0x00000c0005307890 */ /* 0x000fe2000fffe03f */
[----:B------:R-:W-:Y:S01]  /*ada0*/  R2UR UR58, R25 ;  /* 0x00000000193a72ca */ /* 0x000fe200000e0000 */
[----:B------:R-:W-:Y:S01]  /*adb0*/  UIADD3 UR32, UR5, 0x1000, URZ ;  /* 0x0000100005207890 */ /* 0x000fe2000fffe03f */
[----:B------:R-:W-:-:S04]  /*adc0*/  R2UR UR4, R36 ;  /* 0x00000000240472ca */ /* 0x000fc800000e0000 */
[----:B------:R0:W-:Y:S01]  /*add0*/  UTMALDG.3D [UR16], [UR14], desc[UR6] ;  /* 0x000006100e0075b4 */ /* 0x0001e20008011000 */
[----:B------:R-:W-:Y:S02]  /*ade0*/  UIADD3 UR24, UR5, 0x1400, URZ ;  /* 0x0000140005187890 */ /* 0x000fe4000fffe03f */
[----:B------:R-:W-:Y:S01]  /*adf0*/  UIADD3 UR8, UR5, 0x1c00, URZ ;  /* 0x00001c0005087890 */ /* 0x000fe2000fffe03f */
[----:B------:R-:W-:Y:S01]  /*ae00*/  UMOV UR49, UR17 ;  /* 0x0000001100317c82 */ /* 0x000fe20008000000 */
[----:B------:R-:W-:Y:S01]  /*ae10*/  UMOV UR51, UR19 ;  /* 0x0000001300337c82 */ /* 0x000fe20008000000 */
[----:B------:R-:W-:Y:S01]  /*ae20*/  UMOV UR52, UR20 ;  /* 0x0000001400347c82 */ /* 0x000fe20008000000 */
[----:B------:R-:W-:Y:S01]  /*ae30*/  UMOV UR33, UR17 ;  /* 0x0000001100217c82 */ /* 0x000fe20008000000 */
[----:B------:R-:W-:Y:S01]  /*ae40*/  UMOV UR35, UR19 ;  /* 0x0000001300237c82 */ /* 0x000fe20008000000 */
[----:B------:R-:W-:Y:S01]  /*ae50*/  UMOV UR36, UR20 ;  /* 0x0000001400247c82 */ /* 0x000fe20008000000 */
[----:B------:R-:W-:Y:S01]  /*ae60*/  UTMALDG.3D [UR48], [UR14], desc[UR6] ;  /* 0x000006300e0075b4 */ /* 0x000fe20008011000 */
[----:B------:R-:W-:Y:S01]  /*ae70*/  UMOV UR25, UR17 ;  /* 0x0000001100197c82 */ /* 0x000fe20008000000 */
[----:B------:R-:W-:Y:S01]  /*ae80*/  UMOV UR27, UR19 ;  /* 0x00000013001b7c82 */ /* 0x000fe20008000000 */
[----:B------:R-:W-:Y:S01]  /*ae90*/  UMOV UR28, UR20 ;  /* 0x00000014001c7c82 */ /* 0x000fe20008000000 */
[----:B------:R-:W-:Y:S01]  /*aea0*/  UMOV UR9, UR17 ;  /* 0x0000001100097c82 */ /* 0x000fe20008000000 */
[----:B------:R-:W-:Y:S01]  /*aeb0*/  UMOV UR11, UR19 ;  /* 0x00000013000b7c82 */ /* 0x000fe20008000000 */
[----:B------:R-:W-:Y:S01]  /*aec0*/  UMOV UR12, UR20 ;  /* 0x00000014000c7c82 */ /* 0x000fe20008000000 */
[----:B------:R1:W-:Y:S01]  /*aed0*/  UTMALDG.3D [UR32], [UR14], desc[UR6] ;  /* 0x000006200e0075b4 */ /* 0x0003e20008011000 */
[----:B0-----:R-:W-:Y:S01]  /*aee0*/  R2UR UR18, R8 ;  /* 0x00000000081272ca */ /* 0x001fe200000e0000 */
[----:B------:R-:W-:Y:S01]  /*aef0*/  UIADD3 UR16, UR5, 0x1800, URZ ;  /* 0x0000180005107890 */ /* 0x000fe2000fffe03f */
[----:B------:R0:W-:Y:S01]  /*af00*/  UTMALDG.3D [UR24], [UR14], desc[UR6] ;  /* 0x000006180e0075b4 */ /* 0x0001e20008011000 */
[----:B------:R-:W-:-:S10]  /*af10*/  UIADD3 UR40, UR5, 0x2000, URZ ;  /* 0x0000200005287890 */ /* 0x000fd4000fffe03f */
[----:B------:R0:W-:Y:S01]  /*af20*/  UTMALDG.3D [UR16], [UR14], desc[UR6] ;  /* 0x000006100e0075b4 */ /* 0x0001e20008011000 */
[----:B-1----:R-:W-:Y:S01]  /*af30*/  R2UR UR34, R11 ;  /* 0x000000000b2272ca */ /* 0x002fe200000e0000 */
[----:B------:R1:W-:Y:S01]  /*af40*/  UTMALDG.3D [UR8], [UR14], desc[UR6] ;  /* 0x000006080e0075b4 */ /* 0x0003e20008011000 */
[----:B------:R-:W-:Y:S01]  /*af50*/  UIADD3 UR32, UR5, 0x2400, URZ ;  /* 0x0000240005207890 */ /* 0x000fe2000fffe03f */
[----:B0-----:R-:W-:Y:S01]  /*af60*/  R2UR UR26, R12 ;  /* 0x000000000c1a72ca */ /* 0x001fe200000e0000 */
[----:B------:R-:W-:Y:S01]  /*af70*/  UIADD3 UR24, UR5, 0x2800, URZ ;  /* 0x0000280005187890 */ /* 0x000fe2000fffe03f */
[----:B------:R-:W-:Y:S01]  /*af80*/  R2UR UR18, R13 ;  /* 0x000000000d1272ca */ /* 0x000fe200000e0000 */
[----:B------:R-:W-:Y:S01]  /*af90*/  UIADD3 UR16, UR5, 0x2c00, URZ ;  /* 0x00002c0005107890 */ /* 0x000fe2000fffe03f */
[----:B-1----:R-:W-:Y:S01]  /*afa0*/  R2UR UR10, R14 ;  /* 0x000000000e0a72ca */ /* 0x002fe200000e0000 */
[----:B------:R-:W-:Y:S01]  /*afb0*/  UIADD3 UR8, UR5, 0x3000, URZ ;  /* 0x0000300005087890 */ /* 0x000fe2000fffe03f */
[----:B------:R-:W-:Y:S01]  /*afc0*/  UMOV UR41, UR17 ;  /* 0x0000001100297c82 */ /* 0x000fe20008000000 */
[----:B------:R-:W-:Y:S01]  /*afd0*/  UMOV UR43, UR19 ;  /* 0x00000013002b7c82 */ /* 0x000fe20008000000 */
[----:B------:R-:W-:Y:S01]  /*afe0*/  UMOV UR44, UR20 ;  /* 0x00000014002c7c82 */ /* 0x000fe20008000000 */
[----:B------:R-:W-:Y:S01]  /*aff0*/  R2UR UR50, R15 ;  /* 0x000000000f3272ca */ /* 0x000fe200000e0000 */
[----:B------:R-:W-:Y:S01]  /*b000*/  UTMALDG.3D [UR40], [UR14], desc[UR6] ;  /* 0x000006280e0075b4 */ /* 0x000fe20008011000 */
[----:B------:R-:W-:Y:S01]  /*b010*/  UIADD3 UR48, UR5, 0x3400, URZ ;  /* 0x0000340005307890 */ /* 0x000fe2000fffe03f */
[----:B------:R0:W-:Y:S01]  /*b020*/  UTMALDG.3D [UR32], [UR14], desc[UR6] ;  /* 0x000006200e0075b4 */ /* 0x0001e20008011000 */
[----:B------:R1:W-:Y:S02]  /*b030*/  UTMALDG.3D [UR24], [UR14], desc[UR6] ;  /* 0x000006180e0075b4 */ /* 0x0003e40008011000 */
[----:B------:R1:W-:Y:S01]  /*b040*/  UTMALDG.3D [UR16], [UR14], desc[UR6] ;  /* 0x000006100e0075b4 */ /* 0x0003e20008011000 */
[----:B0-----:R-:W-:Y:S01]  /*b050*/  R2UR UR34, R16 ;  /* 0x00000000102272ca */ /* 0x001fe200000e0000 */
[----:B------:R0:W-:Y:S01]  /*b060*/  UTMALDG.3D [UR8], [UR14], desc[UR6] ;  /* 0x000006080e0075b4 */ /* 0x0001e20008011000 */
[----:B------:R-:W-:Y:S01]  /*b070*/  UIADD3 UR32, UR5, 0x3800, URZ ;  /* 0x0000380005207890 */ /* 0x000fe2000fffe03f */
[----:B-1----:R-:W-:Y:S01]  /*b080*/  R2UR UR26, R17 ;  /* 0x00000000111a72ca */ /* 0x002fe200000e0000 */
[----:B------:R-:W-:-:S02]  /*b090*/  UIADD3 UR24, UR5, 0x3c00, URZ ;  /* 0x00003c0005187890 */ /* 0x000fc4000fffe03f */
[----:B------:R-:W-:Y:S01]  /*b0a0*/  UTMALDG.3D [UR48], [UR14], desc[UR6] ;  /* 0x000006300e0075b4 */ /* 0x000fe20008011000 */
[----:B------:R-:W-:Y:S01]  /*b0b0*/  R2UR UR18, R18 ;  /* 0x00000000121272ca */ /* 0x000fe200000e0000 */
[----:B------:R-:W-:-:S05]  /*b0c0*/  UIADD3 UR16, UR5, 0x4000, URZ ;  /* 0x0000400005107890 */ /* 0x000fca000fffe03f */
[----:B------:R1:W-:Y:S01]  /*b0d0*/  UTMALDG.3D [UR32], [UR14], desc[UR6] ;  /* 0x000006200e0075b4 */ /* 0x0003e20008011000 */
[----:B0-----:R-:W-:Y:S01]  /*b0e0*/  R2UR UR10, R19 ;  /* 0x00000000130a72ca */ /* 0x001fe200000e0000 */
[----:B------:R-:W-:Y:S01]  /*b0f0*/  UIADD3 UR8, UR5, 0x4400, URZ ;  /* 0x0000440005087890 */ /* 0x000fe2000fffe03f */
[----:B------:R-:W-:Y:S01]  /*b100*/  R2UR UR42, R20 ;  /* 0x00000000142a72ca */ /* 0x000fe200000e0000 */
[----:B------:R0:W-:Y:S01]  /*b110*/  UTMALDG.3D [UR24], [UR14], desc[UR6] ;  /* 0x000006180e0075b4 */ /* 0x0001e20008011000 */
[----:B------:R-:W-:Y:S02]  /*b120*/  UIADD3 UR40, UR5, 0x4800, URZ ;  /* 0x0000480005287890 */ /* 0x000fe4000fffe03f */
[----:B------:R0:W-:Y:S01]  /*b130*/  UTMALDG.3D [UR16], [UR14], desc[UR6] ;  /* 0x000006100e0075b4 */ /* 0x0001e20008011000 */
[----:B-1----:R-:W-:-:S06]  /*b140*/  R2UR UR34, R21 ;  /* 0x00000000152272ca */ /* 0x002fcc00000e0000 */
[----:B------:R1:W-:Y:S01]  /*b150*/  UTMALDG.3D [UR8], [UR14], desc[UR6] ;  /* 0x000006080e0075b4 */ /* 0x0003e20008011000 */
[----:B------:R-:W-:Y:S01]  /*b160*/  UIADD3 UR32, UR5, 0x4c00, URZ ;  /* 0x00004c0005207890 */ /* 0x000fe2000fffe03f */
[----:B0-----:R-:W-:Y:S01]  /*b170*/  R2UR UR26, R22 ;  /* 0x00000000161a72ca */ /* 0x001fe200000e0000 */
[----:B------:R-:W-:Y:S01]  /*b180*/  UIADD3 UR24, UR5, 0x5000, URZ ;  /* 0x0000500005187890 */ /* 0x000fe2000fffe03f */
[----:B------:R0:W-:Y:S01]  /*b190*/  UTMALDG.3D [UR40], [UR14], desc[UR6] ;  /* 0x000006280e0075b4 */ /* 0x0001e20008011000 */
[----:B------:R-:W-:Y:S01]  /*b1a0*/  R2UR UR18, R23 ;  /* 0x00000000171272ca */ /* 0x000fe200000e0000 */
[----:B------:R-:W-:Y:S01]  /*b1b0*/  UIADD3 UR16, UR5, 0x5400, URZ ;  /* 0x0000540005107890 */ /* 0x000fe2000fffe03f */
[----:B------:R-:W-:-:S03]  /*b1c0*/  R2UR UR50, R26 ;  /* 0x000000001a3272ca */ /* 0x000fc600000e0000 */
[----:B------:R0:W-:Y:S01]  /*b1d0*/  UTMALDG.3D [UR32], [UR14], desc[UR6] ;  /* 0x000006200e0075b4 */ /* 0x0001e20008011000 */
[----:B-1----:R-:W-:Y:S01]  /*b1e0*/  R2UR UR10, R24 ;  /* 0x00000000180a72ca */ /* 0x002fe200000e0000 */
[----:B------:R-:W-:-:S03]  /*b1f0*/  UIADD3 UR8, UR5, 0x5800, URZ ;  /* 0x0000580005087890 */ /* 0x000fc6000fffe03f */
[----:B------:R1:W-:Y:S01]  /*b200*/  UTMALDG.3D [UR24], [UR14], desc[UR6] ;  /* 0x000006180e0075b4 */ /* 0x0003e20008011000 */
[----:B------:R-:W-:Y:S02]  /*b210*/  UIADD3 UR56, UR5, 0x5c00, URZ ;  /* 0x00005c0005387890 */ /* 0x000fe4000fffe03f */
[----:B------:R-:W-:Y:S01]  /*b220*/  UIADD3 UR48, UR5, 0x6000, URZ ;  /* 0x0000600005307890 */ /* 0x000fe2000fffe03f */
[----:B0-----:R-:W-:Y:S01]  /*b230*/  R2UR UR42, R27 ;  /* 0x000000001b2a72ca */ /* 0x001fe200000e0000 */
[----:B------:R0:W-:Y:S01]  /*b240*/  UTMALDG.3D [UR16], [UR14], desc[UR6] ;  /* 0x000006100e0075b4 */ /* 0x0001e20008011000 */
[----:B------:R-:W-:Y:S01]  /*b250*/  UIADD3 UR40, UR5, 0x6400, URZ ;  /* 0x0000640005287890 */ /* 0x000fe2000fffe03f */
[----:B------:R-:W-:Y:S02]  /*b260*/  R2UR UR34, R28 ;  /* 0x000000001c2272ca */ /* 0x000fe400000e0000 */
[----:B------:R0:W-:Y:S01]  /*b270*/  UTMALDG.3D [UR8], [UR14], desc[UR6] ;  /* 0x000006080e0075b4 */ /* 0x0001e20008011000 */
[----:B------:R-:W-:Y:S01]  /*b280*/  UIADD3 UR32, UR5, 0x6800, URZ ;  /* 0x0000680005207890 */ /* 0x000fe2000fffe03f */
[----:B-1----:R-:W-:Y:S01]  /*b290*/  R2UR UR26, R29 ;  /* 0x000000001d1a72ca */ /* 0x002fe200000e0000 */
[----:B------:R-:W-:Y:S01]  /*b2a0*/  UIADD3 UR24, UR5, 0x6c00, URZ ;  /* 0x00006c0005187890 */ /* 0x000fe2000fffe03f */
[----:B0-----:R-:W-:Y:S01]  /*b2b0*/  R2UR UR18, R30 ;  /* 0x000000001e1272ca */ /* 0x001fe200000e0000 */
[----:B------:R-:W-:Y:S01]  /*b2c0*/  UIADD3 UR16, UR5, 0x7000, URZ ;  /* 0x0000700005107890 */ /* 0x000fe2000fffe03f */
[----:B------:R-:W-:Y:S01]  /*b2d0*/  UMOV UR57, UR17 ;  /* 0x0000001100397c82 */ /* 0x000fe20008000000 */
[----:B------:R-:W-:Y:S01]  /*b2e0*/  UMOV UR59, UR19 ;  /* 0x00000013003b7c82 */ /* 0x000fe20008000000 */
[----:B------:R-:W-:Y:S01]  /*b2f0*/  R2UR UR10, R31 ;  /* 0x000000001f0a72ca */ /* 0x000fe200000e0000 */
[----:B------:R-:W-:Y:S01]  /*b300*/  UIADD3 UR8, UR5, 0x7400, URZ ;  /* 0x0000740005087890 */ /* 0x000fe2000fffe03f */
[----:B------:R-:W-:-:S02]  /*b310*/  UMOV UR60, UR20 ;  /* 0x00000014003c7c82 */ /* 0x000fc40008000000 */
[----:B------:R-:W-:Y:S01]  /*b320*/  UTMALDG.3D [UR56], [UR14], desc[UR6] ;  /* 0x000006380e0075b4 */ /* 0x000fe20008011000 */
[----:B------:R-:W-:Y:S01]  /*b330*/  UIADD3 UR22, UP0, UR46, 0x1f0, URZ ;  /* 0x000001f02e167890 */ /* 0x000fe2000ff1e03f */
[----:B------:R-:W-:Y:S01]  /*b340*/  UTMALDG.3D [UR48], [UR14], desc[UR6] ;  /* 0x000006300e0075b4 */ /* 0x000fe20008011000 */
[----:B------:R0:W-:Y:S01]  /*b350*/  UTMALDG.3D [UR40], [UR14], desc[UR6] ;  /* 0x000006280e0075b4 */ /* 0x0001e20008011000 */
[----:B------:R1:W-:Y:S01]  /*b360*/  UTMALDG.3D [UR32], [UR14], desc[UR6] ;  /* 0x000006200e0075b4 */ /* 0x0003e20008011000 */
[----:B------:R-:W-:Y:S01]  /*b370*/  UIADD3.X UR23, URZ, UR47, URZ, UP0, !UPT ;  /* 0x0000002f3f177290 */ /* 0x000fe200087fe43f */
[----:B------:R4:W-:Y:S01]  /*b380*/  UTMALDG.3D [UR24], [UR14], desc[UR6] ;  /* 0x000006180e0075b4 */ /* 0x0009e20008011000 */
[----:B0-----:R-:W-:Y:S01]  /*b390*/  R2UR UR42, R32 ;  /* 0x00000000202a72ca */ /* 0x001fe200000e0000 */
[----:B------:R2:W-:Y:S01]  /*b3a0*/  UTMALDG.3D [UR16], [UR14], desc[UR6] ;  /* 0x000006100e0075b4 */ /* 0x0005e20008011000 */
[----:B------:R-:W-:Y:S01]  /*b3b0*/  UIADD3 UR40, UR5, 0x7800, URZ ;  /* 0x0000780005287890 */ /* 0x000fe2000fffe03f */
[----:B-1----:R-:W-:Y:S01]  /*b3c0*/  R2UR UR34, R33 ;  /* 0x00000000212272ca */ /* 0x002fe200000e0000 */
[----:B------:R3:W-:Y:S01]  /*b3d0*/  UTMALDG.3D [UR8], [UR14], desc[UR6] ;  /* 0x000006080e0075b4 */ /* 0x0007e20008011000 */
[----:B----4-:R-:W-:Y:S01]  /*b3e0*/  VIADD R4, R4, 0xffffffff ;  /* 0xffffffff04047836 */ /* 0x010fe20000000000 */
[----:B------:R-:W-:Y:S01]  /*b3f0*/  UIADD3 UR32, UR5, 0x7c00, URZ ;  /* 0x00007c0005207890 */ /* 0x000fe2000fffe03f */
[----:B------:R-:W-:Y:S01]  /*b400*/  R2UR UR26, R34 ;  /* 0x00000000221a72ca */ /* 0x000fe200000e0000 */
[----:B------:R-:W-:-:S02]  /*b410*/  UIADD3 UR24, UR5, 0x8000, URZ ;  /* 0x0000800005187890 */ /* 0x000fc4000fffe03f */
[----:B------:R-:W-:-:S03]  /*b420*/  ISETP.GT.AND P1, PT, R4, 0x1, PT ;  /* 0x000000010400780c */ /* 0x000fc60003f24270 */
[----:B------:R0:W-:Y:S01]  /*b430*/  UTMALDG.3D [UR40], [UR14], desc[UR6] ;  /* 0x000006280e0075b4 */ /* 0x0001e20008011000 */
[----:B------:R-:W-:Y:S02]  /*b440*/  IADD3 R6, R6, 0x1, RZ ;  /* 0x0000000106067810 */ /* 0x000fe40007ffe0ff */
[----:B--2---:R-:W-:Y:S01]  /*b450*/  R2UR UR18, R35 ;  /* 0x00000000231272ca */ /* 0x004fe200000e0000 */
[----:B------:R-:W-:Y:S01]  /*b460*/  UIADD3 UR16, UR5, 0x8400, URZ ;  /* 0x0000840005107890 */ /* 0x000fe2000fffe03f */
[----:B---3--:R-:W-:Y:S01]  /*b470*/  R2UR UR11, R2 ;  /* 0x00000000020b72ca */ /* 0x008fe200000e0000 */
[----:B------:R-:W-:Y:S01]  /*b480*/  UIADD3 UR8, UR4, 0x20800, URZ ;  /* 0x0002080004087890 */ /* 0x000fe2000fffe03f */
[C---:B------:R-:W-:Y:S01]  /*b490*/  ISETP.NE.AND P0, PT, R6.reuse, 0x4, PT ;  /* 0x000000040600780c */ /* 0x040fe20003f05270 */
[----:B------:R0:W-:Y:S01]  /*b4a0*/  UTMALDG.3D [UR32], [UR14], desc[UR6] ;  /* 0x000006200e0075b4 */ /* 0x0001e20008011000 */
[----:B------:R-:W-:Y:S02]  /*b4b0*/  UMOV UR10, UR19 ;  /* 0x00000013000a7c82 */ /* 0x000fe40008000000 */
[----:B------:R-:W-:Y:S01]  /*b4c0*/  SEL R36, RZ, 0x1, P0 ;  /* 0x00000001ff247807 */ /* 0x000fe20000000000 */
[----:B------:R0:W-:Y:S03]  /*b4d0*/  UTMALDG.3D [UR24], [UR14], desc[UR6] ;  /* 0x000006180e0075b4 */ /* 0x0001e60008011000 */
[----:B------:R-:W-:Y:S01]  /*b4e0*/  LOP3.LUT R5, R5, R36, RZ, 0x3c, !PT ;  /* 0x0000002405057212 */ /* 0x000fe200078e3cff */
[----:B------:R-:W-:Y:S01]  /*b4f0*/  VIADD R3, R3, 0x20 ;  /* 0x0000002003037836 */ /* 0x000fe20000000000 */
[----:B------:R-:W-:Y:S01]  /*b500*/  SEL R6, R6, RZ, P0 ;  /* 0x000000ff06067207 */ /* 0x000fe20000000000 */
[----:B------:R0:W-:Y:S01]  /*b510*/  UTMALDG.3D [UR16], [UR14], desc[UR6] ;  /* 0x000006100e0075b4 */ /* 0x0001e20008011000 */
[----:B------:R0:W-:Y:S02]  /*b520*/  UTMALDG.3D [UR8], [UR22], desc[UR6] ;  /* 0x00000608160075b4 */ /* 0x0001e40008011000 */
[----:B0-----:R-:W-:Y:S05]  /*b530*/  @P1 BRA `(.L_x_308) ;  /* 0xfffffff400381947 */ /* 0x001fea000383ffff */
.L_x_302:
[----:B------:R-:W-:Y:S05]  /*b540*/  BSYNC B6 ;  /* 0x0000000000067941 */ /* 0x000fea0003800000 */
.L_x_301:
[----:B------:R-:W2:Y:S01]  /*b550*/  LDL.LU R30, [R1+0x30] ;  /* 0x00003000011e7983 */ /* 0x000ea20000300800 */
[----:B------:R-:W-:-:S03]  /*b560*/  ULDC.64 UR4, c[0x0][0x650] ;  /* 0x0001940000047ab9 */ /* 0x000fc60000000a00 */
[----:B------:R-:W1:Y:S04]  /*b570*/  LDL.LU R31, [R1+0x28] ;  /* 0x00002800011f7983 */ /* 0x000e680000300800 */
[----:B------:R-:W1:Y:S04]  /*b580*/  LDL R32, [R1+0x24] ;  /* 0x0000240001207983 */ /* 0x000e680000100800 */
[----:B------:R-:W3:Y:S04]  /*b590*/  LDL.LU R33, [R1+0x2c] ;  /* 0x00002c0001217983 */ /* 0x000ee80000300800 */
[----:B------:R-:W4:Y:S04]  /*b5a0*/  LDL.LU R34, [R1+0x18] ;  /* 0x0000180001227983 */ /* 0x000f280000300800 */
[----:B------:R-:W5:Y:S01]  /*b5b0*/  LDL.LU R35, [R1+0x1c] ;  /* 0x00001c0001237983 */ /* 0x000f620000300800 */
[----:B------:R-:W-:Y:S01]  /*b5c0*/  BSSY B0, `(.L_x_309) ;  /* 0x0000078000007945 */ /* 0x000fe20003800000 */
[----:B------:R-:W-:-:S02]  /*b5d0*/  IMAD.MOV.U32 R17, RZ, RZ, -0x1 ;  /* 0xffffffffff117424 */ /* 0x000fc400078e00ff */
[----:B------:R-:W-:Y:S01]  /*b5e0*/  IMAD.MOV.U32 R16, RZ, RZ, -0x1 ;  /* 0xffffffffff107424 */ /* 0x000fe200078e00ff */
[----:B--2---:R-:W-:Y:S02]  /*b5f0*/  LOP3.LUT P1, RZ, R30, 0xff, RZ, 0xc0, !PT ;  /* 0x000000ff1eff7812 */ /* 0x004fe4000782c0ff */
[----:B-1----:R-:W-:-:S04]  /*b600*/  IADD3 R0, R32, R31, RZ ;  /* 0x0000001f20007210 */ /* 0x002fc80007ffe0ff */
[----:B------:R-:W-:-:S07]  /*b610*/  SHF.R.U32.HI R2, RZ, 0x2, R0 ;  /* 0x00000002ff027819 */ /* 0x000fce0000011600 */
[----:B------:R-:W0:Y:S01]  /*b620*/  @P1 S2R R4, SR_CgaCtaId ;  /* 0x0000000000041919 */ /* 0x000e220000008800 */
[----:B------:R-:W-:Y:S02]  /*b630*/  @P1 MOV R3, 0x400 ;  /* 0x0000040000031802 */ /* 0x000fe40000000f00 */
[----:B------:R-:W-:Y:S02]  /*b640*/  LOP3.LUT R2, R2, 0x1, RZ, 0xc0, !PT ;  /* 0x0000000102027812 */ /* 0x000fe400078ec0ff */
[----:B------:R-:W-:Y:S02]  /*b650*/  ISETP.GT.U32.AND P0, PT, R0, 0x3, PT ;  /* 0x000000030000780c */ /* 0x000fe40003f04070 */
[----:B-----5:R-:W-:Y:S02]  /*b660*/  IADD3 R35, P2, R35, UR54, RZ ;  /* 0x0000003623237c10 */ /* 0x020fe4000ff5e0ff */
[----:B------:R-:W-:Y:S02]  /*b670*/  ISETP.LT.U32.AND P0, PT, R32, 0x4, P0 ;  /* 0x000000042000780c */ /* 0x000fe40000701070 */
[----:B----4-:R-:W-:Y:S01]  /*b680*/  IADD3.X R34, R34, UR45, RZ, P2, !PT ;  /* 0x0000002d22227c10 */ /* 0x010fe200097fe4ff */
[----:B------:R1:W-:Y:S01]  /*b690*/  STL [R1+0x1c], R35 ;  /* 0x00001c2301007387 */ /* 0x0003e20000100800 */
[----:B------:R-:W-:-:S03]  /*b6a0*/  ISETP.GE.U32.AND P2, PT, R35, UR4, PT ;  /* 0x0000000423007c0c */ /* 0x000fc6000bf46070 */
[----:B------:R1:W-:Y:S01]  /*b6b0*/  STL [R1+0x18], R34 ;  /* 0x0000182201007387 */ /* 0x0003e20000100800 */
[----:B0-----:R-:W-:Y:S02]  /*b6c0*/  @P1 LEA R3, R4, R3, 0x18 ;  /* 0x0000000304031211 */ /* 0x001fe400078ec0ff */
[----:B------:R-:W-:Y:S02]  /*b6d0*/  MOV R4, 0xffffffff ;  /* 0xffffffff00047802 */ /* 0x000fe40000000f00 */
[----:B------:R0:W-:Y:S01]  /*b6e0*/  @P1 SYNCS.ARRIVE.TRANS64.A1T0 RZ, [R3+URZ+0x58], RZ ;  /* 0x000058ff03ff19a7 */ /* 0x0001e2000810003f */
[----:B------:R-:W-:Y:S02]  /*b6f0*/  ISETP.NE.U32.AND P1, PT, R2, 0x1, PT ;  /* 0x000000010200780c */ /* 0x000fe40003f25070 */
[----:B------:R-:W-:Y:S02]  /*b700*/  SEL R2, RZ, 0x1, !P0 ;  /* 0x00000001ff027807 */ /* 0x000fe40004000000 */
[----:B------:R-:W-:-:S02]  /*b710*/  ISETP.GT.U32.AND P1, PT, R32, 0x3, !P1 ;  /* 0x000000032000780c */ /* 0x000fc40004f24070 */
[----:B------:R-:W-:Y:S02]  /*b720*/  ISETP.GE.U32.AND.EX P0, PT, R34, UR5, PT, P2 ;  /* 0x0000000522007c0c */ /* 0x000fe4000bf06120 */
[----:B0-----:R-:W-:-:S04]  /*b730*/  SEL R3, RZ, 0x1, !P1 ;  /* 0x00000001ff037807 */ /* 0x001fc80004800000 */
[----:B---3--:R-:W-:Y:S02]  /*b740*/  LOP3.LUT R33, R3, R33, R2, 0x96, !PT ;  /* 0x0000002103217212 */ /* 0x008fe400078e9602 */
[----:B------:R-:W-:Y:S02]  /*b750*/  LOP3.LUT R3, R0, 0x3, RZ, 0xc0, !PT ;  /* 0x0000000300037812 */ /* 0x000fe400078ec0ff */
[----:B------:R-:W-:Y:S01]  /*b760*/  PRMT R0, RZ, 0x7610, R0 ;  /* 0x00007610ff007816 */ /* 0x000fe20000000000 */
[----:B------:R1:W-:Y:S01]  /*b770*/  STL [R1+0x2c], R33 ;  /* 0x00002c2101007387 */ /* 0x0003e20000100800 */
[----:B------:R-:W-:-:S03]  /*b780*/  PRMT R2, RZ, 0x7610, R2 ;  /* 0x00007610ff027816 */ /* 0x000fc60000000002 */
[----:B------:R1:W-:Y:S04]  /*b790*/  STL [R1+0x8], R4 ;  /* 0x0000080401007387 */ /* 0x0003e80000100800 */
[----:B------:R1:W-:Y:S04]  /*b7a0*/  STL.S16 [R1+0x30], R0 ;  /* 0x0000300001007387 */ /* 0x0003e80000100600 */
[----:B------:R1:W-:Y:S01]  /*b7b0*/  STL [R1+0x28], R3 ;  /* 0x0000280301007387 */ /* 0x0003e20000100800 */
[----:B------:R-:W-:Y:S05]  /*b7c0*/  @P0 BRA `(.L_x_310) ;  /* 0x00000004005c0947 */ /* 0x000fea0003800000 */
[----:B------:R-:W-:Y:S01]  /*b7d0*/  ULDC.64 UR4, c[0x0][0x628] ;  /* 0x00018a0000047ab9 */ /* 0x000fe20000000a00 */
[----:B------:R-:W0:Y:S01]  /*b7e0*/  S2R R8, SR_CTAID.X ;  /* 0x0000000000087919 */ /* 0x000e220000002500 */
[----:B------:R-:W-:Y:S01]  /*b7f0*/  ISETP.NE.U32.AND P0, PT, RZ, UR4, PT ;  /* 0x00000004ff007c0c */ /* 0x000fe2000bf05070 */
[----:B------:R-:W-:Y:S01]  /*b800*/  ULDC UR7, c[0x0][0x630] ;  /* 0x00018c0000077ab9 */ /* 0x000fe20000000800 */
[----:B------:R-:W-:Y:S01]  /*b810*/  IMAD.MOV.U32 R2, RZ, RZ, R35 ;  /* 0x000000ffff027224 */ /* 0x000fe200078e0023 */
[----:B-1----:R-:W1:Y:S01]  /*b820*/  S2R R0, SR_CTAID.Y ;  /* 0x0000000000007919 */ /* 0x002e620000002600 */
[----:B------:R-:W-:Y:S01]  /*b830*/  ISETP.NE.AND.EX P0, PT, RZ, UR5, PT, P0 ;  /* 0x00000005ff007c0c */ /* 0x000fe2000bf05300 */
[----:B------:R-:W-:-:S12]  /*b840*/  IMAD.MOV.U32 R3, RZ, RZ, R34 ;  /* 0x000000ffff037224 */ /* 0x000fd800078e0022 */
[----:B------:R-:W-:Y:S05]  /*b850*/  @!P0 BRA `(.L_x_311) ;  /* 0x0000000000288947 */ /* 0x000fea0003800000 */
[----:B------:R-:W-:Y:S02]  /*b860*/  ULDC UR6, c[0x0][0x634] ;  /* 0x00018d0000067ab9 */ /* 0x000fe40000000800 */
[----:B------:R-:W-:-:S04]  /*b870*/  IADD3 R7, P0, R35, UR6, RZ ;  /* 0x0000000623077c10 */ /* 0x000fc8000ff1e0ff */
[----:B------:R-:W-:-:S05]  /*b880*/  IADD3.X R9, RZ, R34, RZ, P0, !PT ;  /* 0x00000022ff097210 */ /* 0x000fca00007fe4ff */
[----:B------:R-:W-:-:S04]  /*b890*/  IMAD.WIDE.U32 R4, R9, UR4, RZ ;  /* 0x0000000409047c25 */ /* 0x000fc8000f8e00ff */
[----:B------:R-:W-:-:S04]  /*b8a0*/  IMAD.WIDE.U32 R4, P0, R7, UR5, R4 ;  /* 0x0000000507047c25 */ /* 0x000fc8000f800004 */
[----:B------:R-:W-:-:S04]  /*b8b0*/  IMAD.WIDE.U32 R6, R7, UR4, RZ ;  /* 0x0000000407067c25 */ /* 0x000fc8000f8e00ff */
[----:B------:R-:W-:Y:S01]  /*b8c0*/  IMAD.X R3, RZ, RZ, RZ, P0 ;  /* 0x000000ffff037224 */ /* 0x000fe200000e06ff */
[----:B------:R-:W-:Y:S01]  /*b8d0*/  IADD3 RZ, P0, R7, R4, RZ ;  /* 0x0000000407ff7210 */ /* 0x000fe20007f1e0ff */
[----:B------:R-:W-:-:S04]  /*b8e0*/  IMAD.MOV.U32 R2, RZ, RZ, R5 ;  /* 0x000000ffff027224 */ /* 0x000fc800078e0005 */
[----:B------:R-:W-:-:S08]  /*b8f0*/  IMAD.WIDE.U32.X R2, R9, UR5, R2, P0 ;  /* 0x0000000509027c25 */ /* 0x000fd000080e0402 */
.L_x_311:
[--C-:B------:R-:W-:Y:S01]  /*b900*/  SHF.R.U64 R6, R2, UR7, R3.reuse ;  /* 0x0000000702067c19 */ /* 0x100fe20008001203 */
[----:B------:R-:W-:Y:S01]  /*b910*/  ULDC.64 UR4, c[0x0][0x620] ;  /* 0x0001880000047ab9 */ /* 0x000fe20000000a00 */
[----:B------:R-:W-:Y:S01]  /*b920*/  SHF.R.U32.HI R2, RZ, UR7, R3 ;  /* 0x00000007ff027c19 */ /* 0x000fe20008011603 */
[----:B------:R-:W-:Y:S01]  /*b930*/  IMAD.MOV.U32 R3, RZ, RZ, R34 ;  /* 0x000000ffff037224 */ /* 0x000fe200078e0022 */
[----:B------:R-:W-:Y:S01]  /*b940*/  IADD3 R5, P0, RZ, -R6, RZ ;  /* 0x80000006ff057210 */ /* 0x000fe20007f1e0ff */
[----:B------:R-:W2:Y:S01]  /*b950*/  LDC R15, c[0x0][0x144] ;  /* 0x00005100ff0f7b82 */ /* 0x000ea20000000800 */
[----:B0-----:R-:W-:Y:S01]  /*b960*/  I2FP.F32.U32 R7, R8 ;  /* 0x0000000800077245 */ /* 0x001fe20000201000 */
[----:B------:R-:W-:Y:S01]  /*b970*/  ULDC.64 UR8, c[0x0][0x640] ;  /* 0x0001900000087ab9 */ /* 0x000fe20000000a00 */
[----:B------:R-:W-:Y:S01]  /*b980*/  IADD3.X R2, RZ, ~R2, RZ, P0, !PT ;  /* 0x80000002ff027210 */ /* 0x000fe200007fe4ff */
[----:B------:R-:W-:Y:S01]  /*b990*/  ULDC UR6, c[0x0][0x608] ;  /* 0x0001820000067ab9 */ /* 0x000fe20000000800 */
[----:B------:R-:W-:-:S03]  /*b9a0*/  ISETP.NE.U32.AND P0, PT, RZ, UR8, PT ;  /* 0x00000008ff007c0c */ /* 0x000fc6000bf05070 */
[----:B------:R-:W-:Y:S01]  /*b9b0*/  IMAD R4, R2, UR4, RZ ;  /* 0x0000000402047c24 */ /* 0x000fe2000f8e02ff */
[----:B------:R-:W0:Y:S01]  /*b9c0*/  LDC R9, c[0x0][0x148] ;  /* 0x00005200ff097b82 */ /* 0x000e220000000800 */
[----:B------:R-:W-:Y:S01]  /*b9d0*/  IMAD.MOV.U32 R2, RZ, RZ, R35 ;  /* 0x000000ffff027224 */ /* 0x000fe200078e0023 */
[----:B------:R-:W-:-:S03]  /*b9e0*/  ISETP.NE.AND.EX P0, PT, RZ, UR9, PT, P0 ;  /* 0x00000009ff007c0c */ /* 0x000fc6000bf05300 */
[----:B------:R-:W-:Y:S01]  /*b9f0*/  IMAD.WIDE.U32 R2, R5, UR4, R2 ;  /* 0x0000000405027c25 */ /* 0x000fe2000f8e0002 */
[----:B------:R-:W-:-:S03]  /*ba00*/  ULDC UR4, c[0x0][0x150] ;  /* 0x0000540000047ab9 */ /* 0x000fc60000000800 */
[----:B------:R-:W-:Y:S02]  /*ba10*/  IMAD R5, R5, UR5, R4 ;  /* 0x0000000505057c24 */ /* 0x000fe4000f8e0204 */
[----:B------:R-:W-:Y:S01]  /*ba20*/  FMUL R4, R7, UR4 ;  /* 0x0000000407047c20 */ /* 0x000fe20008400000 */
[----:B------:R-:W-:Y:S01]  /*ba30*/  ULDC UR4, c[0x0][0x618] ;  /* 0x0001860000047ab9 */ /* 0x000fe20000000800 */
[----:B------:R-:W-:Y:S01]  /*ba40*/  ULDC UR5, c[0x0][0x154] ;  /* 0x0000550000057ab9 */ /* 0x000fe20000000800 */
[----:B------:R-:W-:-:S03]  /*ba50*/  IADD3 R3, R3, R5, RZ ;  /* 0x0000000503037210 */ /* 0x000fc60007ffe0ff */
[----:B------:R-:W3:Y:S01]  /*ba60*/  F2I.U32.TRUNC.NTZ R4, R4 ;  /* 0x0000000400047305 */ /* 0x000ee2000020f000 */
[----:B------:R-:W-:Y:S02]  /*ba70*/  SHF.R.U64 R7, R2, UR4, R3 ;  /* 0x0000000402077c19 */ /* 0x000fe40008001203 */
[----:B-1----:R-:W-:-:S05]  /*ba80*/  I2FP.F32.U32 R2, R0 ;  /* 0x0000000000027245 */ /* 0x002fca0000201000 */
[----:B------:R-:W-:Y:S01]  /*ba90*/  FMUL R12, R2, UR5 ;  /* 0x00000005020c7c20 */ /* 0x000fe20008400000 */
[----:B------:R-:W-:Y:S01]  /*baa0*/  SHF.R.U32.HI R2, RZ, UR4, R3 ;  /* 0x00000004ff027c19 */ /* 0x000fe20008011603 */
[----:B------:R-:W-:-:S03]  /*bab0*/  ULDC UR4, c[0x0][0x658] ;  /* 0x0001960000047ab9 */ /* 0x000fc60000000800 */
[--C-:B------:R-:W-:Y:S01]  /*bac0*/  SHF.R.U64 R11, R7, UR6, R2.reuse ;  /* 0x00000006070b7c19 */ /* 0x100fe20008001202 */
[----:B------:R-:W1:Y:S01]  /*bad0*/  F2I.U32.TRUNC.NTZ R12, R12 ;  /* 0x0000000c000c7305 */ /* 0x000e62000020f000 */
[----:B------:R-:W-:Y:S01]  /*bae0*/  SHF.R.U32.HI R2, RZ, UR6, R2 ;  /* 0x00000006ff027c19 */ /* 0x000fe20008011602 */
[----:B---3--:R-:W-:-:S03]  /*baf0*/  IMAD.MOV R4, RZ, RZ, -R4 ;  /* 0x000000ffff047224 */ /* 0x008fc600078e0a04 */
[----:B------:R-:W-:Y:S01]  /*bb00*/  SHF.R.U64 R10, R11, UR4, R2 ;  /* 0x000000040b0a7c19 */ /* 0x000fe20008001202 */
[----:B--2---:R-:W-:Y:S01]  /*bb10*/  IMAD R8, R15, R4, R8 ;  /* 0x000000040f087224 */ /* 0x004fe200078e0208 */
[----:B------:R-:W-:-:S03]  /*bb20*/  SHF.R.U32.HI R13, RZ, UR4, R2 ;  /* 0x00000004ff0d7c19 */ /* 0x000fc60008011602 */
[----:B------:R-:W-:Y:S01]  /*bb30*/  IMAD.MOV.U32 R2, RZ, RZ, R10 ;  /* 0x000000ffff027224 */ /* 0x000fe200078e000a */
[----:B------:R-:W-:Y:S01]  /*bb40*/  MOV R3, R13 ;  /* 0x0000000d00037202 */ /* 0x000fe20000000f00 */
[----:B------:R-:W-:Y:S06]  /*bb50*/  @!P0 BRA `(.L_x_312) ;  /* 0x0000000000288947 */ /* 0x000fec0003800000 */
[----:B------:R-:W-:Y:S02]  /*bb60*/  ULDC UR4, c[0x0][0x64c] ;  /* 0x0001930000047ab9 */ /* 0x000fe40000000800 */
[----:B------:R-:W-:-:S05]  /*bb70*/  IADD3 R3, P0, R10, UR4, RZ ;  /* 0x000000040a037c10 */ /* 0x000fca000ff1e0ff */
[----:B------:R-:W-:-:S04]  /*bb80*/  IMAD.X R13, RZ, RZ, R13, P0 ;  /* 0x000000ffff0d7224 */ /* 0x000fc800000e060d */
[----:B------:R-:W-:-:S04]  /*bb90*/  IMAD.WIDE.U32 R4, R13, UR8, RZ ;  /* 0x000000080d047c25 */ /* 0x000fc8000f8e00ff */
[----:B------:R-:W-:-:S04]  /*bba0*/  IMAD.WIDE.U32 R4, P0, R3, UR9, R4 ;  /* 0x0000000903047c25 */ /* 0x000fc8000f800004 */
[----:B------:R-:W-:Y:S01]  /*bbb0*/  IMAD.WIDE.U32 R2, R3, UR8, RZ ;  /* 0x0000000803027c25 */ /* 0x000fe2000f8e00ff */
[----:B------:R-:W-:-:S04]  /*bbc0*/  MOV R2, R5 ;  /* 0x0000000500027202 */ /* 0x000fc80000000f00 */
[----:B------:R-:W-:Y:S01]  /*bbd0*/  IADD3 RZ, P1, R3, R4, RZ ;  /* 0x0000000403ff7210 */ /* 0x000fe20007f3e0ff */
[----:B------:R-:W-:-:S04]  /*bbe0*/  IMAD.X R3, RZ, RZ, RZ, P0 ;  /* 0x000000ffff037224 */ /* 0x000fc800000e06ff */
[----:B------:R-:W-:-:S08]  /*bbf0*/  IMAD.WIDE.U32.X R2, R13, UR9, R2, P1 ;  /* 0x000000090d027c25 */ /* 0x000fd000088e0402 */
.L_x_312:
[----:B------:R-:W2:Y:S01]  /*bc00*/  LDC R4, c[0x0][0x65c] ;  /* 0x00019700ff047b82 */ /* 0x000ea20000000800 */
[----:B------:R-:W-:Y:S01]  /*bc10*/  ULDC UR4, c[0x0][0x648] ;  /* 0x0001920000047ab9 */ /* 0x000fe20000000800 */
[----:B------:R3:W-:Y:S01]  /*bc20*/  STL [R1+0x8], R6 ;  /* 0x0000080601007387 */ /* 0x0007e20000100800 */
[----:B------:R-:W-:Y:S01]  /*bc30*/  SHF.R.U64 R2, R2, UR4, R3 ;  /* 0x0000000402027c19 */ /* 0x000fe20008001203 */
[----:B-1----:R-:W-:Y:S01]  /*bc40*/  IMAD.MOV R12, RZ, RZ, -R12 ;  /* 0x000000ffff0c7224 */ /* 0x002fe200078e0a0c */
[----:B------:R-:W-:Y:S01]  /*bc50*/  LOP3.LUT R11, R11, UR38, RZ, 0xc0, !PT ;  /* 0x000000260b0b7c12 */ /* 0x000fe2000f8ec0ff */
[----:B------:R-:W-:Y:S01]  /*bc60*/  ULDC UR4, c[0x0][0x638] ;  /* 0x00018e0000047ab9 */ /* 0x000fe20000000800 */
[----:B------:R-:W-:Y:S01]  /*bc70*/  LOP3.LUT R17, R7, UR39, RZ, 0xc0, !PT ;  /* 0x0000002707117c12 */ /* 0x000fe2000f8ec0ff */
[----:B------:R-:W-:Y:S01]  /*bc80*/  IMAD.MOV R3, RZ, RZ, -R2 ;  /* 0x000000ffff037224 */ /* 0x000fe200078e0a02 */
[----:B------:R-:W-:Y:S01]  /*bc90*/  ULDC UR5, c[0x0][0x610] ;  /* 0x0001840000057ab9 */ /* 0x000fe20000000800 */
[----:B------:R-:W-:Y:S01]  /*bca0*/  IMAD R11, R2, UR37, R11 ;  /* 0x00000025020b7c24 */ /* 0x000fe2000f8e020b */
[----:B------:R-:W-:Y:S01]  /*bcb0*/  MOV R2, 0x1 ;  /* 0x0000000100027802 */ /* 0x000fe20000000f00 */
[----:B------:R-:W-:Y:S01]  /*bcc0*/  IMAD R10, R3, UR4, R10 ;  /* 0x00000004030a7c24 */ /* 0x000fe2000f8e020a */
[----:B------:R-:W-:-:S03]  /*bcd0*/  ULDC UR4, c[0x0][0x600] ;  /* 0x0001800000047ab9 */ /* 0x000fc60000000800 */
[----:B------:R-:W-:Y:S01]  /*bce0*/  IMAD R17, R10, UR4, R17 ;  /* 0x000000040a117c24 */ /* 0x000fe2000f8e0211 */
[----:B--2---:R-:W-:-:S13]  /*bcf0*/  ISETP.NE.AND P0, PT, R4, 0x1, PT ;  /* 0x000000010400780c */ /* 0x004fda0003f05270 */
[----:B0-----:R-:W-:-:S04]  /*bd00*/  @P0 IMAD R8, R9, R12, R0 ;  /* 0x0000000c09080224 */ /* 0x001fc800078e0200 */
[----:B------:R-:W-:-:S05]  /*bd10*/  IMAD R8, R11, UR5, R8 ;  /* 0x000000050b087c24 */ /* 0x000fca000f8e0208 */
[----:B------:R-:W-:Y:S02]  /*bd20*/  SEL R16, R17, R8, !P0 ;  /* 0x0000000811107207 */ /* 0x000fe40004000000 */
[----:B---3--:R-:W-:-:S07]  /*bd30*/  SEL R17, R8, R17, !P0 ;  /* 0x0000001108117207 */ /* 0x008fce0004000000 */
.L_x_310:
[----:B------:R-:W-:Y:S05]  /*bd40*/  BSYNC B0 ;  /* 0x0000000000007941 */ /* 0x000fea0003800000 */
.L_x_309:
[----:B------:R-:W-:-:S13]  /*bd50*/  LOP3.LUT P0, RZ, R2, 0xff, RZ, 0xc0, !PT ;  /* 0x000000ff02ff7812 */ /* 0x000fda000780c0ff */
[----:B------:R-:W-:Y:S05]  /*bd60*/  @P0 BRA `(.L_x_313) ;  /* 0xffffffe400c80947 */ /* 0x000fea000383ffff */
[----:B------:R-:W-:Y:S05]  /*bd70*/  BSYNC B7 ;  /* 0x0000000000077941 */ /* 0x000fea0003800000 */
.L_x_299:
[----:B------:R-:W-:-:S03]  /*bd80*/  UMOV UR4, 0xffffffff ;  /* 0xffffffff00047882 */ /* 0x000fc60000000000 */
[----:B------:R-:W-:Y:S05]  /*bd90*/  BRA.DIV UR4, `(.L_x_314) ;  /* 0x0000000604507947 */ /* 0x000fea000b800000 */
[----:B------:R-:W-:-:S13]  /*bda0*/  ELECT P6, URZ, PT ;  /* 0x00000000003f782f */ /* 0x000fda00038c0000 */
.L_x_330:
[----:B------:R-:W-:Y:S04]  /*bdb0*/  BSSY B0, `(.L_x_315) ;  /* 0x000002e000007945 */ /* 0x000fe80003800000 */
[----:B------:R-:W-:Y:S05]  /*bdc0*/  @!P6 BRA `(.L_x_316) ;  /* 0x0000000000b0e947 */ /* 0x000fea0003800000 */
[----:B-1----:R-:W2:Y:S02]  /*bdd0*/  LDL.LU R0, [R1+0x14] ;  /* 0x0000140001007983 */ /* 0x002ea40000300800 */
[----:B--2---:R-:W-:-:S04]  /*bde0*/  LOP3.LUT R0, R0, 0x2, RZ, 0xfc, !PT ;  /* 0x0000000200007812 */ /* 0x004fc800078efcff */
[----:B------:R-:W-:-:S13]  /*bdf0*/  ISETP.NE.AND P0, PT, R0, 0x3, PT ;  /* 0x000000030000780c */ /* 0x000fda0003f05270 */
[----:B------:R-:W-:Y:S05]  /*be00*/  @!P0 BRA `(.L_x_317) ;  /* 0x0000000000048947 */ /* 0x000fea0003800000 */
[----:B------:R-:W-:Y:S01]  /*be10*/  BPT.TRAP 0x1 ;  /* 0x000000040000795c */ /* 0x000fe20000300000 */
.L_x_317:
[----:B------:R-:W2:Y:S04]  /*be20*/  LDL.LU R2, [R1+0x28] ;  /* 0x0000280001027983 */ /* 0x000ea80000300800 */
[----:B------:R-:W3:Y:S01]  /*be30*/  LDL.LU R5, [R1+0x2c] ;  /* 0x00002c0001057983 */ /* 0x000ee20000300800 */
[----:B------:R-:W-:Y:S01]  /*be40*/  MOV R0, 0x400 ;  /* 0x0000040000007802 */ /* 0x000fe20000000f00 */
[----:B------:R-:W0:Y:S03]  /*be50*/  S2R R3, SR_CgaCtaId ;  /* 0x0000000000037919 */ /* 0x000e260000008800 */
[----:B0-----:R-:W-:-:S05]  /*be60*/  LEA R0, R3, R0, 0x18 ;  /* 0x0000000003007211 */ /* 0x001fca00078ec0ff */
[----:B------:R-:W-:-:S04]  /*be70*/  VIADD R0, R0, 0x20 ;  /* 0x0000002000007836 */ /* 0x000fc80000000000 */
[C---:B--2---:R-:W-:Y:S01]  /*be80*/  IMAD R7, R2.reuse, 0x8, R0 ;  /* 0x0000000802077824 */ /* 0x044fe200078e0200 */
[----:B------:R-:W-:Y:S02]  /*be90*/  IADD3 R2, R2, 0x1, RZ ;  /* 0x0000000102027810 */ /* 0x000fe40007ffe0ff */
[----:B---3--:R-:W-:Y:S02]  /*bea0*/  SHF.L.U32 R4, R5, 0x1f, RZ ;  /* 0x0000001f05047819 */ /* 0x008fe400000006ff */
[C---:B------:R-:W-:Y:S02]  /*beb0*/  ISETP.NE.AND P1, PT, R2.reuse, 0x4, PT ;  /* 0x000000040200780c */ /* 0x040fe40003f25270 */
[----:B------:R-:W0:Y:S02]  /*bec0*/  SYNCS.PHASECHK.TRANS64.TRYWAIT P0, [R7+URZ], R4 ;  /* 0x00000004070075a7 */ /* 0x000e24000800017f */
[----:B------:R-:W-:Y:S02]  /*bed0*/  SEL R3, RZ, 0x1, P1 ;  /* 0x00000001ff037807 */ /* 0x000fe40000800000 */
[----:B------:R-:W-:-:S02]  /*bee0*/  SEL R9, R2, RZ, P1 ;  /* 0x000000ff02097207 */ /* 0x000fc40000800000 */
[----:B------:R-:W-:-:S03]  /*bef0*/  LOP3.LUT R6, R5, R3, RZ, 0x3c, !PT ;  /* 0x0000000305067212 */ /* 0x000fc600078e3cff */
[----:B------:R-:W-:Y:S01]  /*bf00*/  IMAD R8, R9, 0x8, R0 ;  /* 0x0000000809087824 */ /* 0x000fe200078e0200 */
[----:B------:R-:W-:Y:S01]  /*bf10*/  SHF.L.U32 R5, R6, 0x1f, RZ ;  /* 0x0000001f06057819 */ /* 0x000fe200000006ff */
[----:B0-----:R-:W-:Y:S06]  /*bf20*/  @!P0 BRA `(.L_x_318) ;  /* 0x00000004000c8947 */ /* 0x001fec0003800000 */
.L_x_331:
[----:B------:R-:W1:Y:S01]  /*bf30*/  SYNCS.PHASECHK.TRANS64.TRYWAIT P0, [R8+URZ], R5 ;  /* 0x00000005080075a7 */ /* 0x000e62000800017f */
[----:B------:R-:W-:-:S05]  /*bf40*/  VIADD R2, R9, 0x1 ;  /* 0x0000000109027836 */ /* 0x000fca0000000000 */
[----:B------:R-:W-:-:S04]  /*bf50*/  ISETP.NE.AND P1, PT, R2, 0x4, PT ;  /* 0x000000040200780c */ /* 0x000fc80003f25270 */
[----:B------:R-:W-:Y:S02]  /*bf60*/  SEL R3, RZ, 0x1, P1 ;  /* 0x00000001ff037807 */ /* 0x000fe40000800000 */
[----:B0-----:R-:W-:Y:S02]  /*bf70*/  SEL R7, R2, RZ, P1 ;  /* 0x000000ff02077207 */ /* 0x001fe40000800000 */
[----:B------:R-:W-:Y:S02]  /*bf80*/  LOP3.LUT R9, R6, R3, RZ, 0x3c, !PT ;  /* 0x0000000306097212 */ /* 0x000fe400078e3cff */
[----:B------:R-:W-:Y:S02]  /*bf90*/  LEA R11, R7, R0, 0x3 ;  /* 0x00000000070b7211 */ /* 0x000fe400078e18ff */
[----:B------:R-:W-:Y:S01]  /*bfa0*/  SHF.L.U32 R6, R9, 0x1f, RZ ;  /* 0x0000001f09067819 */ /* 0x000fe200000006ff */
[----:B-1----:R-:W-:Y:S06]  /*bfb0*/  @!P0 BRA `(.L_x_319) ;  /* 0x0000000000fc8947 */ /* 0x002fec0003800000 */
.L_x_332:
[----:B------:R-:W1:Y:S01]  /*bfc0*/  SYNCS.PHASECHK.TRANS64.TRYWAIT P0, [R11+URZ], R6 ;  /* 0x000000060b0075a7 */ /* 0x000e62000800017f */
[----:B------:R-:W-:-:S05]  /*bfd0*/  VIADD R2, R7, 0x1 ;  /* 0x0000000107027836 */ /* 0x000fca0000000000 */
[----:B------:R-:W-:-:S04]  /*bfe0*/  ISETP.NE.AND P1, PT, R2, 0x4, PT ;  /* 0x000000040200780c */ /* 0x000fc80003f25270 */
[----:B------:R-:W-:Y:S02]  /*bff0*/  SEL R4, RZ, 0x1, P1 ;  /* 0x00000001ff047807 */ /* 0x000fe40000800000 */
[----:B------:R-:W-:Y:S02]  /*c000*/  SEL R3, R2, RZ, P1 ;  /* 0x000000ff02037207 */ /* 0x000fe40000800000 */
[----:B------:R-:W-:Y:S01]  /*c010*/  LOP3.LUT R4, R9, R4, RZ, 0x3c, !PT ;  /* 0x0000000409047212 */ /* 0x000fe200078e3cff */
[----:B-1----:R-:W-:Y:S06]  /*c020*/  @!P0 BRA `(.L_x_320) ;  /* 0x0000000000f48947 */ /* 0x002fec0003800000 */
.L_x_333:
[----:B------:R-:W-:Y:S01]  /*c030*/  IMAD R3, R3, 0x8, R0 ;  /* 0x0000000803037824 */ /* 0x000fe200078e0200 */
[----:B------:R-:W-:-:S07]  /*c040*/  SHF.L.U32 R0, R4, 0x1f, RZ ;  /* 0x0000001f04007819 */ /* 0x000fce00000006ff */
.L_x_321:
[----:B--2---:R2:W3:Y:S02]  /*c050*/  SYNCS.PHASECHK.TRANS64.TRYWAIT P0, [R3+URZ], R0 ;  /* 0x00000000030075a7 */ /* 0x0044e4000800017f */
[----:B---3--:R-:W-:Y:S05]  /*c060*/  @!P0 NANOSLEEP.SYNCS 0x989680 ;  /* 0x009896800000895d */ /* 0x008fea0003900000 */
[----:B------:R-:W3:Y:S02]  /*c070*/  @!P0 SYNCS.PHASECHK.TRANS64 P0, [R3+URZ], R0 ;  /* 0x00000000030085a7 */ /* 0x000ee4000800007f */
[----:B---3--:R-:W-:Y:S05]  /*c080*/  @!P0 BRA `(.L_x_321) ;  /* 0xfffffffc00f08947 */ /* 0x008fea000383ffff */
.L_x_316:
[----:B------:R-:W-:Y:S05]  /*c090*/  BSYNC B0 ;  /* 0x0000000000007941 */ /* 0x000fea0003800000 */
.L_x_315:
[----:B------:R-:W-:Y:S05]  /*c0a0*/  EXIT ;  /* 0x000000000000794d */ /* 0x000fea0003800000 */
.L_x_16:
[----:B------:R-:W-:Y:S01]  /*c0b0*/  MOV R12, RZ ;  /* 0x000000ff000c7202 */ /* 0x000fe20000000f00 */
[----:B------:R-:W-:Y:S02]  /*c0c0*/  IMAD.MOV.U32 R11, RZ, RZ, 0x1f ;  /* 0x0000001fff0b7424 */ /* 0x000fe400078e00ff */
[----:B------:R-:W-:-:S07]  /*c0d0*/  IMAD.MOV.U32 R15, RZ, RZ, -0x1 ;  /* 0xffffffffff0f7424 */ /* 0x000fce00078e00ff */
[----:B-----5:R-:W-:Y:S05]  /*c0e0*/  WARPSYNC.COLLECTIVE R15, `(.L_x_322) ;  /* 0x000000000f087348 */ /* 0x020fea0003c00000 */
[----:B------:R0:W1:Y:S02]  /*c0f0*/  SHFL.IDX P6, R14, R13, R12, R11 ;  /* 0x0000000c0d0e7389 */ /* 0x00006400000c000b */
[----:B01---5:R-:W-:Y:S01]  /*c100*/  ENDCOLLECTIVE ;  /* 0x000000000000791b */ /* 0x023fe20003800000 */
.L_x_322:
[----:B------:R-:W-:Y:S05]  /*c110*/  BRA `(.L_x_323) ;  /* 0xffffff5000a07947 */ /* 0x000fea000383ffff */
.L_x_20:
[----:B-1----:R1:W2:Y:S02]  /*c120*/  SYNCS.PHASECHK.TRANS64.TRYWAIT P1, [R3+URZ], R0 ;  /* 0x00000000030075a7 */ /* 0x0022a4000802017f */
[----:B--2---:R-:W-:Y:S05]  /*c130*/  @!P1 NANOSLEEP.SYNCS 0x989680 ;  /* 0x009896800000995d */ /* 0x004fea0003900000 */
[----:B------:R-:W2:Y:S02]  /*c140*/  @!P1 SYNCS.PHASECHK.TRANS64 P1, [R3+URZ], R0 ;  /* 0x00000000030095a7 */ /* 0x000ea4000802007f */
[----:B--2---:R-:W-:Y:S05]  /*c150*/  @!P1 BRA `(.L_x_20) ;  /* 0xfffffffc00f09947 */ /* 0x004fea000383ffff */
[----:B------:R-:W-:Y:S05]  /*c160*/  BRA `(.L_x_19) ;  /* 0xffffff5000bc7947 */ /* 0x000fea000383ffff */
.L_x_25:
[----:B0-----:R0:W1:Y:S02]  /*c170*/  SYNCS.PHASECHK.TRANS64.TRYWAIT P1, [R3+URZ], R12 ;  /* 0x0000000c030075a7 */ /* 0x001064000802017f */
[----:B-1----:R-:W-:Y:S05]  /*c180*/  @!P1 NANOSLEEP.SYNCS 0x989680 ;  /* 0x009896800000995d */ /* 0x002fea0003900000 */
[----:B------:R-:W1:Y:S02]  /*c190*/  @!P1 SYNCS.PHASECHK.TRANS64 P1, [R3+URZ], R12 ;  /* 0x0000000c030095a7 */ /* 0x000e64000802007f */
[----:B-1----:R-:W-:Y:S05]  /*c1a0*/  @!P1 BRA `(.L_x_25) ;  /* 0xfffffffc00f09947 */ /* 0x002fea000383ffff */
[----:B------:R-:W-:Y:S05]  /*c1b0*/  BRA `(.L_x_24) ;  /* 0xffffff5800747947 */ /* 0x000fea000383ffff */
.L_x_33:
[----:B0-----:R0:W1:Y:S02]  /*c1c0*/  SYNCS.PHASECHK.TRANS64.TRYWAIT P1, [R12+URZ], R13 ;  /* 0x0000000d0c0075a7 */ /* 0x001064000802017f */
[----:B-1----:R-:W-:Y:S05]  /*c1d0*/  @!P1 NANOSLEEP.SYNCS 0x989680 ;  /* 0x009896800000995d */ /* 0x002fea0003900000 */
[----:B------:R-:W1:Y:S02]  /*c1e0*/  @!P1 SYNCS.PHASECHK.TRANS64 P1, [R12+URZ], R13 ;  /* 0x0000000d0c0095a7 */ /* 0x000e64000802007f */
[----:B-1----:R-:W-:Y:S05]  /*c1f0*/  @!P1 BRA `(.L_x_33) ;  /* 0xfffffffc00f09947 */ /* 0x002fea000383ffff */
[----:B------:R-:W-:Y:S05]  /*c200*/  BRA `(.L_x_32) ;  /* 0xffffff6000507947 */ /* 0x000fea000383ffff */
.L_x_300:
[----:B------:R-:W-:Y:S01]  /*c210*/  BSSY B0, `(.L_x_324) ;  /* 0x0000006000007945 */ /* 0x000fe20003800000 */
[----:B------:R-:W-:-:S07]  /*c220*/  MOV R15, 0xffffffff ;  /* 0xffffffff000f7802 */ /* 0x000fce0000000f00 */
[----:B-1----:R-:W-:Y:S05]  /*c230*/  WARPSYNC.COLLECTIVE R15, `(.L_x_325) ;  /* 0x000000000f0c7348 */ /* 0x002fea0003c00000 */
[----:B------:R-:W-:Y:S02]  /*c240*/  ELECT P6, UR62, PT ;  /* 0x00000000003e782f */ /* 0x000fe400038c0000 */
[----:B------:R-:W-:Y:S01]  /*c250*/  MOV R14, UR62 ;  /* 0x0000003e000e7c02 */ /* 0x000fe20008000f00 */
[----:B-1----:R-:W-:Y:S10]  /*c260*/  ENDCOLLECTIVE ;  /* 0x000000000000791b */ /* 0x002ff40003800000 */
.L_x_325:
[----:B------:R-:W-:Y:S05]  /*c270*/  BSYNC B0 ;  /* 0x0000000000007941 */ /* 0x000fea0003800000 */
.L_x_324:
[----:B------:R-:W-:Y:S05]  /*c280*/  BRA `(.L_x_326) ;  /* 0xffffffe0008c7947 */ /* 0x000fea000383ffff */
.L_x_305:
[----:B0-----:R0:W1:Y:S02]  /*c290*/  SYNCS.PHASECHK.TRANS64.TRYWAIT P0, [R36+URZ+0x20], R37 ;  /* 0x00002025240075a7 */ /* 0x001064000800017f */
[----:B-1----:R-:W-:Y:S05]  /*c2a0*/  @!P0 NANOSLEEP.SYNCS 0x989680 ;  /* 0x009896800000895d */ /* 0x002fea0003900000 */
[----:B------:R-:W1:Y:S02]  /*c2b0*/  @!P0 SYNCS.PHASECHK.TRANS64 P0, [R36+URZ+0x20], R37 ;  /* 0x00002025240085a7 */ /* 0x000e64000800007f */
[----:B-1----:R-:W-:Y:S05]  /*c2c0*/  @!P0 BRA `(.L_x_305) ;  /* 0xfffffffc00f08947 */ /* 0x002fea000383ffff */
[----:B------:R-:W-:Y:S05]  /*c2d0*/  BRA `(.L_x_327) ;  /* 0xffffffe400ec7947 */ /* 0x000fea000383ffff */
.L_x_314:
[----:B------:R-:W-:Y:S01]  /*c2e0*/  BSSY B0, `(.L_x_328) ;  /* 0x0000006000007945 */ /* 0x000fe20003800000 */
[----:B------:R-:W-:-:S07]  /*c2f0*/  IMAD.MOV.U32 R15, RZ, RZ, -0x1 ;  /* 0xffffffffff0f7424 */ /* 0x000fce00078e00ff */
[----:B-1----:R-:W-:Y:S05]  /*c300*/  WARPSYNC.COLLECTIVE R15, `(.L_x_329) ;  /* 0x000000000f0c7348 */ /* 0x002fea0003c00000 */
[----:B------:R-:W-:Y:S02]  /*c310*/  ELECT P6, UR62, PT ;  /* 0x00000000003e782f */ /* 0x000fe400038c0000 */
[----:B------:R-:W-:Y:S01]  /*c320*/  MOV R14, UR62 ;  /* 0x0000003e000e7c02 */ /* 0x000fe20008000f00 */
[----:B-1----:R-:W-:Y:S10]  /*c330*/  ENDCOLLECTIVE ;  /* 0x000000000000791b */ /* 0x002ff40003800000 */
.L_x_329:
[----:B------:R-:W-:Y:S05]  /*c340*/  BSYNC B0 ;  /* 0x0000000000007941 */ /* 0x000fea0003800000 */
.L_x_328:
[----:B------:R-:W-:Y:S05]  /*c350*/  BRA `(.L_x_330) ;  /* 0xfffffff800947947 */ /* 0x000fea000383ffff */
.L_x_318:
[----:B0-----:R0:W1:Y:S02]  /*c360*/  SYNCS.PHASECHK.TRANS64.TRYWAIT P0, [R7+URZ], R4 ;  /* 0x00000004070075a7 */ /* 0x001064000800017f */
[----:B-1----:R-:W-:Y:S05]  /*c370*/  @!P0 NANOSLEEP.SYNCS 0x989680 ;  /* 0x009896800000895d */ /* 0x002fea0003900000 */
[----:B------:R-:W1:Y:S02]  /*c380*/  @!P0 SYNCS.PHASECHK.TRANS64 P0, [R7+URZ], R4 ;  /* 0x00000004070085a7 */ /* 0x000e64000800007f */
[----:B-1----:R-:W-:Y:S05]  /*c390*/  @!P0 BRA `(.L_x_318) ;  /* 0xfffffffc00f08947 */ /* 0x002fea000383ffff */
[----:B------:R-:W-:Y:S05]  /*c3a0*/  BRA `(.L_x_331) ;  /* 0xfffffff800e07947 */ /* 0x000fea000383ffff */
.L_x_319:
[----:B0-----:R0:W1:Y:S02]  /*c3b0*/  SYNCS.PHASECHK.TRANS64.TRYWAIT P0, [R8+URZ], R5 ;  /* 0x00000005080075a7 */ /* 0x001064000800017f */
[----:B-1----:R-:W-:Y:S05]  /*c3c0*/  @!P0 NANOSLEEP.SYNCS 0x989680 ;  /* 0x009896800000895d */ /* 0x002fea0003900000 */
[----:B------:R-:W1:Y:S02]  /*c3d0*/  @!P0 SYNCS.PHASECHK.TRANS64 P0, [R8+URZ], R5 ;  /* 0x00000005080085a7 */ /* 0x000e64000800007f */
[----:B-1----:R-:W-:Y:S05]  /*c3e0*/  @!P0 BRA `(.L_x_319) ;  /* 0xfffffffc00f08947 */ /* 0x002fea000383ffff */
[----:B------:R-:W-:Y:S05]  /*c3f0*/  BRA `(.L_x_332) ;  /* 0xfffffff800f07947 */ /* 0x000fea000383ffff */
.L_x_320:
[----:B-1----:R1:W2:Y:S02]  /*c400*/  SYNCS.PHASECHK.TRANS64.TRYWAIT P0, [R11+URZ], R6 ;  /* 0x000000060b0075a7 */ /* 0x0022a4000800017f */
[----:B--2---:R-:W-:Y:S05]  /*c410*/  @!P0 NANOSLEEP.SYNCS 0x989680 ;  /* 0x009896800000895d */ /* 0x004fea0003900000 */
[----:B------:R-:W2:Y:S02]  /*c420*/  @!P0 SYNCS.PHASECHK.TRANS64 P0, [R11+URZ], R6 ;  /* 0x000000060b0085a7 */ /* 0x000ea4000800007f */
[----:B--2---:R-:W-:Y:S05]  /*c430*/  @!P0 BRA `(.L_x_320) ;  /* 0xfffffffc00f08947 */ /* 0x004fea000383ffff */
[----:B------:R-:W-:Y:S05]  /*c440*/  BRA `(.L_x_333) ;  /* 0xfffffff800f87947 */ /* 0x000fea000383ffff */
.L_x_334:
[----:B------:R-:W-:-:S00]  /*c450*/  BRA `(.L_x_334) ;  /* 0xfffffffc00fc7947 */ /* 0x000fc0000383ffff */
[----:B------:R-:W-:-:S00]  /*c460*/  NOP ;  /* 0x0000000000007918 */ /* 0x000fc00000000000 */
        /* <DEDUP_REMOVED lines=9> */
.L_x_335:


//--------------------- .nv.global.init           --------------------------
	.section	.nv.global.init,"aw",@progbits
.nv.global.init:
	.type		$str$24,@object
	.size		$str$24,($str$25 - $str$24)
$str$24:
        /*0000*/ 	.byte	0x28, 0x61, 0x64, 0x64, 0x72, 0x65, 0x73, 0x73, 0x20, 0x26, 0x20, 0x6d, 0x61, 0x73, 0x6b, 0x29
        /*0010*/ 	.byte	0x20, 0x3d, 0x3d, 0x20, 0x30, 0x00
	.type		$str$25,@object
	.size		$str$25,(__unnamed_1 - $str$25)
$str$25:
        /*0016*/ 	.byte	0x2f, 0x74, 0x6d, 0x70, 0x2f, 0x63, 0x75, 0x74, 0x6c, 0x61, 0x73, 0x73, 0x5f, 0x73, 0x77, 0x65
        /*0026*/ 	.byte	0x65, 0x70, 0x5f, 0x73, 0x72, 0x63, 0x2f, 0x69, 0x6e, 0x63, 0x6c, 0x75, 0x64, 0x65, 0x2f, 0x63
        /*0036*/ 	.byte	0x75, 0x74, 0x65, 0x2f, 0x70, 0x6f, 0x69, 0x6e, 0x74, 0x65, 0x72, 0x5f, 0x66, 0x6c, 0x61, 0x67
        /*0046*/ 	.byte	0x67, 0x65, 0x64, 0x2e, 0x68, 0x70, 0x70, 0x00
	.type		__unnamed_1,@object
	.size		__unnamed_1,(__unnamed_2 - __unnamed_1)
__unnamed_1:
        /* <DEDUP_REMOVED lines=28> */
        /*020e*/ 	.byte	0x38, 0x31, 0x39, 0x32, 0x3e, 0x3e, 0x3e, 0x3e, 0x3e, 0x20, 0x26, 0x5d, 0x00
	.type		__unnamed_2,@object
	.size		__unnamed_2,(.L_1 - __unnamed_2)
__unnamed_2:
        /* <DEDUP_REMOVED lines=28> */
        /*03db*/ 	.byte	0x3c, 0x34, 0x30, 0x39, 0x36, 0x3e, 0x3e, 0x3e, 0x3e, 0x3e, 0x20, 0x26, 0x5d, 0x00
.L_1:


//--------------------- .nv.shared._ZN7cutlass13device_kernelINS_4gemm6kernel13GemmUniversalIN4cute5tupleIJiiiiEEENS1_10collective13CollectiveMmaINS1_39MainloopSm90TmaGmmaRmemAWarpSpecializedILi4ENS5_IJNS4_1CILi1EEESB_SB_EEENS1_35KernelTmaWarpSpecializedCooperativeEEENS5_IJNSA_ILi256EEENSA_ILi128EEENSA_ILi32EEEEEEfNS5_IJlSB_lEEEfNS5_IJSB_llEEENS4_8TiledMMAINS4_8MMA_AtomIJNS4_4SM904GMMA30MMA_64x128x8_F32TF32TF32_RS_TNILNSO_7ScaleInE1ELSQ_1EEEEEENS4_6LayoutINS5_IJNSA_ILi2EEESB_SB_EEENS5_IJSB_NSA_ILi0EEESW_EEEEENS5_IJNS4_10UnderscoreESZ_SZ_EEEEENS4_13SM90_TMA_LOADENS4_14ComposedLayoutINS4_7SwizzleILi3ELi4ELi3EEENS4_18smem_ptr_flag_bitsILi32EEENST_INS5_IJNSA_ILi8EEESH_EEENS5_IJSH_SB_EEEEEEEvNS4_8identityES12_NS13_INS14_ILi1ELi4ELi3EEES17_NST_INS5_IJS18_S18_EEENS5_IJSB_S18_EEEEEEENS4_9Copy_AtomIJNS4_39AutoVectorizingCopyWithAssumedAlignmentILi128EEEfEEES1D_EENS_8epilogue10collective6detail29Sm90TmaWarpSpecializedAdapterINS1P_15DefaultEpilogueIfSJ_SJ_NS1O_6thread17LinearCombinationIfLi1EffLNS1T_9ScaleType4KindE0ELNS_15FloatRoundStyleE2EfEENS1_15EpilogueDefaultEEEEEvvEEEEvNT_6ParamsE --------------------------
	.section	.nv.shared._ZN7cutlass13device_kernelINS_4gemm6kernel13GemmUniversalIN4cute5tupleIJiiiiEEENS1_10collective13CollectiveMmaINS1_39MainloopSm90TmaGmmaRmemAWarpSpecializedILi4ENS5_IJNS4_1CILi1EEESB_SB_EEENS1_35KernelTmaWarpSpecializedCooperativeEEENS5_IJNSA_ILi256EEENSA_ILi128EEENSA_ILi32EEEEEEfNS5_IJlSB_lEEEfNS5_IJSB_llEEENS4_8TiledMMAINS4_8MMA_AtomIJNS4_4SM904GMMA30MMA_64x128x8_F32TF32TF32_RS_TNILNSO_7ScaleInE1ELSQ_1EEEEEENS4_6LayoutINS5_IJNSA_ILi2EEESB_SB_EEENS5_IJSB_NSA_ILi0EEESW_EEEEENS5_IJNS4_10UnderscoreESZ_SZ_EEEEENS4_13SM90_TMA_LOADENS4_14ComposedLayoutINS4_7SwizzleILi3ELi4ELi3EEENS4_18smem_ptr_flag_bitsILi32EEENST_INS5_IJNSA_ILi8EEESH_EEENS5_IJSH_SB_EEEEEEEvNS4_8identityES12_NS13_INS14_ILi1ELi4ELi3EEES17_NST_INS5_IJS18_S18_EEENS5_IJSB_S18_EEEEEEENS4_9Copy_AtomIJNS4_39AutoVectorizingCopyWithAssumedAlignmentILi128EEEfEEES1D_EENS_8epilogue10collective6detail29Sm90TmaWarpSpecializedAdapterINS1P_15DefaultEpilogueIfSJ_SJ_NS1O_6thread17LinearCombinationIfLi1EffLNS1T_9ScaleType4KindE0ELNS_15FloatRoundStyleE2EfEENS1_15EpilogueDefaultEEEEEvvEEEEvNT_6ParamsE,"aw",@nobits
	.sectionflags	@""
	.align	16
	.zero		1024


//--------------------- .nv.shared.reserved.0     --------------------------
	.section	.nv.shared.reserved.0,"aw",@nobits
	.weak		__nv_reservedSMEM_offset_0_alias
	.size		__nv_reservedSMEM_offset_0_alias, 0, 0
	.other		__nv_reservedSMEM_offset_0_alias,@"STO_CUDA_RESERVED_SHARED STV_DEFAULT"
__nv_reservedSMEM_offset_0_alias:
	.zero		0


//--------------------- .nv.global                --------------------------
	.section	.nv.global,"aw",@nobits
.nv.global:
	.type		_ZN40_INTERNAL_03bb3886_4_k_cu_0af68b7d_175944cute1_E,@object
	.size		_ZN40_INTERNAL_03bb3886_4_k_cu_0af68b7d_175944cute1_E,(_ZN40_INTERNAL_03bb3886_4_k_cu_0af68b7d_175944cuda3std3__45__cpo6cbeginE - _ZN40_INTERNAL_03bb3886_4_k_cu_0af68b7d_175944cute1_E)
_ZN40_INTERNAL_03bb3886_4_k_cu_0af68b7d_175944cute1_E:
	.zero		1
	.type		_ZN40_INTERNAL_03bb3886_4_k_cu_0af68b7d_175944cuda3std3__45__cpo6cbeginE,@object
	.size		_ZN40_INTERNAL_03bb3886_4_k_cu_0af68b7d_175944cuda3std3__45__cpo6cbeginE,(_ZN40_INTERNAL_03bb3886_4_k_cu_0af68b7d_175944cuda3std3__48in_placeE - _ZN40_INTERNAL_03bb3886_4_k_cu_0af68b7d_175944cuda3std3__45__cpo6cbeginE)
_ZN40_INTERNAL_03bb3886_4_k_cu_0af68b7d_175944cuda3std3__45__cpo6cbeginE:
	.zero		1
	.type		_ZN40_INTERNAL_03bb3886_4_k_cu_0af68b7d_175944cuda3std3__48in_placeE,@object
	.size		_ZN40_INTERNAL_03bb3886_4_k_cu_0af68b7d_175944cuda3std3__48in_placeE,(_ZN40_INTERNAL_03bb3886_4_k_cu_0af68b7d_175944cuda3std6ranges3__45__cpo9iter_moveE - _ZN40_INTERNAL_03bb3886_4_k_cu_0af68b7d_175944cuda3std3__48in_placeE)
_ZN40_INTERNAL_03bb3886_4_k_cu_0af68b7d_175944cuda3std3__48in_placeE:
	.zero		1
	.type		_ZN40_INTERNAL_03bb3886_4_k_cu_0af68b7d_175944cuda3std6ranges3__45__cpo9iter_moveE,@object
	.size		_ZN40_INTERNAL_03bb3886_4_k_cu_0af68b7d_175944cuda3std6ranges3__45__cpo9iter_moveE,(_ZN40_INTERNAL_03bb3886_4_k_cu_0af68b7d_175944cuda3std3__45__cpo5beginE - _ZN40_INTERNAL_03bb3886_4_k_cu_0af68b7d_175944cuda3std6ranges3__45__cpo9iter_moveE)
_ZN40_INTERNAL_03bb3886_4_k_cu_0af68b7d_175944cuda3std6ranges3__45__cpo9iter_moveE:
	.zero		1
	.type		_ZN40_INTERNAL_03bb3886_4_k_cu_0af68b7d_175944cuda3std3__45__cpo5beginE,@object
	.size		_ZN40_INTERNAL_03bb3886_4_k_cu_0af68b7d_175944cuda3std3__45__cpo5beginE,(_ZN40_INTERNAL_03bb3886_4_k_cu_0af68b7d_175944cuda3std3__442_GLOBAL__N__03bb3886_4_k_cu_0af68b7d_175946ignoreE - _ZN40_INTERNAL_03bb3886_4_k_cu_0af68b7d_175944cuda3std3__45__cpo5beginE)
_ZN40_INTERNAL_03bb3886_4_k_cu_0af68b7d_175944cuda3std3__45__cpo5beginE:
	.zero		1
	.type		_ZN40_INTERNAL_03bb3886_4_k_cu_0af68b7d_175944cuda3std3__442_GLOBAL__N__03bb3886_4_k_cu_0af68b7d_175946ignoreE,@object
	.size		_ZN40_INTERNAL_03bb3886_4_k_cu_0af68b7d_175944cuda3std3__442_GLOBAL__N__03bb3886_4_k_cu_0af68b7d_175946ignoreE,(_ZN40_INTERNAL_03bb3886_4_k_cu_0af68b7d_175944cute7productE - _ZN40_INTERNAL_03bb3886_4_k_cu_0af68b7d_175944cuda3std3__442_GLOBAL__N__03bb3886_4_k_cu_0af68b7d_175946ignoreE)
_ZN40_INTERNAL_03bb3886_4_k_cu_0af68b7d_175944cuda3std3__442_GLOBAL__N__03bb3886_4_k_cu_0af68b7d_175946ignoreE:
	.zero		1
	.type		_ZN40_INTERNAL_03bb3886_4_k_cu_0af68b7d_175944cute7productE,@object
	.size		_ZN40_INTERNAL_03bb3886_4_k_cu_0af68b7d_175944cute7productE,(_ZN40_INTERNAL_03bb3886_4_k_cu_0af68b7d_175944cuda3std3__45__cpo3endE - _ZN40_INTERNAL_03bb3886_4_k_cu_0af68b7d_175944cute7productE)
_ZN40_INTERNAL_03bb3886_4_k_cu_0af68b7d_175944cute7productE:
	.zero		1
	.type		_ZN40_INTERNAL_03bb3886_4_k_cu_0af68b7d_175944cuda3std3__45__cpo3endE,@object
	.size		_ZN40_INTERNAL_03bb3886_4_k_cu_0af68b7d_175944cuda3std3__45__cpo3endE,(_ZN40_INTERNAL_03bb3886_4_k_cu_0af68b7d_175944cuda3std3__419piecewise_constructE - _ZN40_INTERNAL_03bb3886_4_k_cu_0af68b7d_175944cuda3std3__45__cpo3endE)
_ZN40_INTERNAL_03bb3886_4_k_cu_0af68b7d_175944cuda3std3__45__cpo3endE:
	.zero		1
	.type		_ZN40_INTERNAL_03bb3886_4_k_cu_0af68b7d_175944cuda3std3__419piecewise_constructE,@object
	.size		_ZN40_INTERNAL_03bb3886_4_k_cu_0af68b7d_175944cuda3std3__419piecewise_constructE,(_ZN40_INTERNAL_03bb3886_4_k_cu_0af68b7d_175944cuda3std3__45__cpo4cendE - _ZN40_INTERNAL_03bb3886_4_k_cu_0af68b7d_175944cuda3std3__419piecewise_constructE)
_ZN40_INTERNAL_03bb3886_4_k_cu_0af68b7d_175944cuda3std3__419piecewise_constructE:
	.zero		1
	.type		_ZN40_INTERNAL_03bb3886_4_k_cu_0af68b7d_175944cuda3std3__45__cpo4cendE,@object
	.size		_ZN40_INTERNAL_03bb3886_4_k_cu_0af68b7d_175944cuda3std3__45__cpo4cendE,(_ZN40_INTERNAL_03bb3886_4_k_cu_0af68b7d_175944cuda3std6ranges3__45__cpo4swapE - _ZN40_INTERNAL_03bb3886_4_k_cu_0af68b7d_175944cuda3std3__45__cpo4cendE)
_ZN40_INTERNAL_03bb3886_4_k_cu_0af68b7d_175944cuda3std3__45__cpo4cendE:
	.zero		1
	.type		_ZN40_INTERNAL_03bb3886_4_k_cu_0af68b7d_175944cuda3std6ranges3__45__cpo4swapE,@object
	.size		_ZN40_INTERNAL_03bb3886_4_k_cu_0af68b7d_175944cuda3std6ranges3__45__cpo4swapE,(.L_9 - _ZN40_INTERNAL_03bb3886_4_k_cu_0af68b7d_175944cuda3std6ranges3__45__cpo4swapE)
_ZN40_INTERNAL_03bb3886_4_k_cu_0af68b7d_175944cuda3std6ranges3__45__cpo4swapE:
	.zero		1
.L_9:


//--------------------- .nv.constant0._ZN7cutlass13device_kernelINS_4gemm6kernel13GemmUniversalIN4cute5tupleIJiiiiEEENS1_10collective13CollectiveMmaINS1_39MainloopSm90TmaGmmaRmemAWarpSpecializedILi4ENS5_IJNS4_1CILi1EEESB_SB_EEENS1_35KernelTmaWarpSpecializedCooperativeEEENS5_IJNSA_ILi256EEENSA_ILi128EEENSA_ILi32EEEEEEfNS5_IJlSB_lEEEfNS5_IJSB_llEEENS4_8TiledMMAINS4_8MMA_AtomIJNS4_4SM904GMMA30MMA_64x128x8_F32TF32TF32_RS_TNILNSO_7ScaleInE1ELSQ_1EEEEEENS4_6LayoutINS5_IJNSA_ILi2EEESB_SB_EEENS5_IJSB_NSA_ILi0EEESW_EEEEENS5_IJNS4_10UnderscoreESZ_SZ_EEEEENS4_13SM90_TMA_LOADENS4_14ComposedLayoutINS4_7SwizzleILi3ELi4ELi3EEENS4_18smem_ptr_flag_bitsILi32EEENST_INS5_IJNSA_ILi8EEESH_EEENS5_IJSH_SB_EEEEEEEvNS4_8identityES12_NS13_INS14_ILi1ELi4ELi3EEES17_NST_INS5_IJS18_S18_EEENS5_IJSB_S18_EEEEEEENS4_9Copy_AtomIJNS4_39AutoVectorizingCopyWithAssumedAlignmentILi128EEEfEEES1D_EENS_8epilogue10collective6detail29Sm90TmaWarpSpecializedAdapterINS1P_15DefaultEpilogueIfSJ_SJ_NS1O_6thread17LinearCombinationIfLi1EffLNS1T_9ScaleType4KindE0ELNS_15FloatRoundStyleE2EfEENS1_15EpilogueDefaultEEEEEvvEEEEvNT_6ParamsE --------------------------
	.section	.nv.constant0._ZN7cutlass13device_kernelINS_4gemm6kernel13GemmUniversalIN4cute5tupleIJiiiiEEENS1_10collective13CollectiveMmaINS1_39MainloopSm90TmaGmmaRmemAWarpSpecializedILi4ENS5_IJNS4_1CILi1EEESB_SB_EEENS1_35KernelTmaWarpSpecializedCooperativeEEENS5_IJNSA_ILi256EEENSA_ILi128EEENSA_ILi32EEEEEEfNS5_IJlSB_lEEEfNS5_IJSB_llEEENS4_8TiledMMAINS4_8MMA_AtomIJNS4_4SM904GMMA30MMA_64x128x8_F32TF32TF32_RS_TNILNSO_7ScaleInE1ELSQ_1EEEEEENS4_6LayoutINS5_IJNSA_ILi2EEESB_SB_EEENS5_IJSB_NSA_ILi0EEESW_EEEEENS5_IJNS4_10UnderscoreESZ_SZ_EEEEENS4_13SM90_TMA_LOADENS4_14ComposedLayoutINS4_7SwizzleILi3ELi4ELi3EEENS4_18smem_ptr_flag_bitsILi32EEENST_INS5_IJNSA_ILi8EEESH_EEENS5_IJSH_SB_EEEEEEEvNS4_8identityES12_NS13_INS14_ILi1ELi4ELi3EEES17_NST_INS5_IJS18_S18_EEENS5_IJSB_S18_EEEEEEENS4_9Copy_AtomIJNS4_39AutoVectorizingCopyWithAssumedAlignmentILi128EEEfEEES1D_EENS_8epilogue10collective6detail29Sm90TmaWarpSpecializedAdapterINS1P_15DefaultEpilogueIfSJ_SJ_NS1O_6thread17LinearCombinationIfLi1EffLNS1T_9ScaleType4KindE0ELNS_15FloatRoundStyleE2EfEENS1_15EpilogueDefaultEEEEEvvEEEEvNT_6ParamsE,"a",@progbits
	.sectionflags	@""
	.align	4
.nv.constant0._ZN7cutlass13device_kernelINS_4gemm6kernel13GemmUniversalIN4cute5tupleIJiiiiEEENS1_10collective13CollectiveMmaINS1_39MainloopSm90TmaGmmaRmemAWarpSpecializedILi4ENS5_IJNS4_1CILi1EEESB_SB_EEENS1_35KernelTmaWarpSpecializedCooperativeEEENS5_IJNSA_ILi256EEENSA_ILi128EEENSA_ILi32EEEEEEfNS5_IJlSB_lEEEfNS5_IJSB_llEEENS4_8TiledMMAINS4_8MMA_AtomIJNS4_4SM904GMMA30MMA_64x128x8_F32TF32TF32_RS_TNILNSO_7ScaleInE1ELSQ_1EEEEEENS4_6LayoutINS5_IJNSA_ILi2EEESB_SB_EEENS5_IJSB_NSA_ILi0EEESW_EEEEENS5_IJNS4_10UnderscoreESZ_SZ_EEEEENS4_13SM90_TMA_LOADENS4_14ComposedLayoutINS4_7SwizzleILi3ELi4ELi3EEENS4_18smem_ptr_flag_bitsILi32EEENST_INS5_IJNSA_ILi8EEESH_EEENS5_IJSH_SB_EEEEEEEvNS4_8identityES12_NS13_INS14_ILi1ELi4ELi3EEES17_NST_INS5_IJS18_S18_EEENS5_IJSB_S18_EEEEEEENS4_9Copy_AtomIJNS4_39AutoVectorizingCopyWithAssumedAlignmentILi128EEEfEEES1D_EENS_8epilogue10collective6detail29Sm90TmaWarpSpecializedAdapterINS1P_15DefaultEpilogueIfSJ_SJ_NS1O_6thread17LinearCombinationIfLi1EffLNS1T_9ScaleType4KindE0ELNS_15FloatRoundStyleE2EfEENS1_15EpilogueDefaultEEEEEvvEEEEvNT_6ParamsE:
	.zero		1664


//--------------------- SYMBOLS --------------------------

	.type		.nv.reservedSmem.offset0,@object
	.size		.nv.reservedSmem.offset0,0x4
	.type		__assertfail,@function
